// auto-generated by cutlass_sweep.fmha — config: {"arch": "sm_90", "direction": "fwd", "dtype": "fp16", "head_dim": 128, "mask": "none", "schedule": "cooperative", "tile_kv": 256, "tile_q": 128}
#include "cutlass/cutlass.h"
#include "cute/tensor.hpp"
#include "cutlass/device_kernel.h"
#include "cutlass/kernel_hardware_info.h"
#include "88_hopper_fmha/collective/fmha_fusion.hpp"
#include "88_hopper_fmha/kernel/fmha_kernel_builder.hpp"

using namespace cute;
using Element = cutlass::half_t;
using TileShape = Shape<_128, _256, _128>;
using StrideQ = cute::tuple<int, _1, cute::tuple<int, int>>;
using StrideK = cute::tuple<int, _1, cute::tuple<int, int>>;
using StrideV = cute::tuple<int, cute::_1, cute::tuple<int, int>>;

using Kernel = typename cutlass::fmha::kernel::FmhaBuilder<
    Element, float, float,
    TileShape, StrideQ, StrideK, StrideV,
    cutlass::fmha::collective::DefaultFusion,
    cutlass::gemm::KernelTmaWarpSpecializedCooperative
  >::Kernel;

auto* _anchor = &cutlass::device_kernel<Kernel>;


// ===== COMPILED SASS (sm_90a) =====

	.target	sm_90a

	.elftype	@"ET_EXEC"


//--------------------- .note.nv.tkinfo           --------------------------
	.section	.note.nv.tkinfo,"",@"SHT_NOTE"
	.sectionflags	@"SHF_NOTE_NV_TKINFO"
	.tkinfo
        /*0018*/ 	.word	0x00000002
        /*0030*/ 	.string	""
        /*0030*/ 	.string	"ptxas"
        /*0030*/ 	.string	"Cuda compilation tools, release 13.0, V13.0.88"
        /*0030*/ 	.string	"Build cuda_13.0.r13.0/compiler.36424714_0"
        /*0030*/ 	.string	"-arch sm_90a -m 64 "



//--------------------- .note.nv.cuinfo           --------------------------
	.section	.note.nv.cuinfo,"",@"SHT_NOTE"
	.sectionflags	@"SHF_NOTE_NV_CUINFO"
        /*0018*/ 	.short	0x0002
        /*001a*/ 	.short	0x005a
        /*001c*/ 	.short	0x0082
	.zero		2


//--------------------- .nv.info                  --------------------------
	.section	.nv.info,"",@"SHT_CUDA_INFO"
	.align	4


	//----- nvinfo : EIATTR_REGCOUNT
	.align		4
        /*0000*/ 	.byte	0x04, 0x2f
        /*0002*/ 	.short	(.L_16 - .L_15)
	.align		4
.L_15:
        /*0004*/ 	.word	index@(_ZN7cutlass13device_kernelINS_4fmha6kernel28FmhaKernelTmaWarpSpecializedINS1_10collective30FmhaMainloopTmaWarpSpecializedINS_6half_tEffN4cute5tupleIJNS7_1CILi128EEENS9_ILi256EEESA_EEENS8_IJiNS9_ILi1EEENS8_IJiiEEEEEESF_SF_NS4_13DefaultFusionEJEEENS4_15FmhaFwdEpilogueIS6_fNS8_IJNS9_ILi64EEESA_SB_EEEEENS2_23IndividualTileSchedulerEJEEEEEvNT_6ParamsE)
        /*0008*/ 	.word	0x000000a8


	//----- nvinfo : EIATTR_FRAME_SIZE
	.align		4
.L_16:
        /*000c*/ 	.byte	0x04, 0x11
        /*000e*/ 	.short	(.L_18 - .L_17)
	.align		4
.L_17:
        /*0010*/ 	.word	index@($__internal_0_$__cuda_sm20_rcp_rn_f32_slowpath)
        /*0014*/ 	.word	0x00000000


	//----- nvinfo : EIATTR_FRAME_SIZE
	.align		4
.L_18:
        /*0018*/ 	.byte	0x04, 0x11
        /*001a*/ 	.short	(.L_20 - .L_19)
	.align		4
.L_19:
        /*001c*/ 	.word	index@(_ZN7cutlass13device_kernelINS_4fmha6kernel28FmhaKernelTmaWarpSpecializedINS1_10collective30FmhaMainloopTmaWarpSpecializedINS_6half_tEffN4cute5tupleIJNS7_1CILi128EEENS9_ILi256EEESA_EEENS8_IJiNS9_ILi1EEENS8_IJiiEEEEEESF_SF_NS4_13DefaultFusionEJEEENS4_15FmhaFwdEpilogueIS6_fNS8_IJNS9_ILi64EEESA_SB_EEEEENS2_23IndividualTileSchedulerEJEEEEEvNT_6ParamsE)
        /*0020*/ 	.word	0x00000000


	//----- nvinfo : EIATTR_MIN_STACK_SIZE
	.align		4
.L_20:
        /*0024*/ 	.byte	0x04, 0x12
        /*0026*/ 	.short	(.L_22 - .L_21)
	.align		4
.L_21:
        /*0028*/ 	.word	index@(_ZN7cutlass13device_kernelINS_4fmha6kernel28FmhaKernelTmaWarpSpecializedINS1_10collective30FmhaMainloopTmaWarpSpecializedINS_6half_tEffN4cute5tupleIJNS7_1CILi128EEENS9_ILi256EEESA_EEENS8_IJiNS9_ILi1EEENS8_IJiiEEEEEESF_SF_NS4_13DefaultFusionEJEEENS4_15FmhaFwdEpilogueIS6_fNS8_IJNS9_ILi64EEESA_SB_EEEEENS2_23IndividualTileSchedulerEJEEEEEvNT_6ParamsE)
        /*002c*/ 	.word	0x00000000
.L_22:


//--------------------- .nv.compat                --------------------------
	.section	.nv.compat,"",@"SHT_CUDA_COMPAT_INFO"
	.align	4
        /*0000*/ 	.byte	0x02, 0x09, 0x01, 0x00, 0x02, 0x02, 0x04, 0x00, 0x02, 0x05, 0x05, 0x00, 0x03, 0x07, 0x01, 0x01
        /*0010*/ 	.byte	0x02, 0x03, 0x01, 0x00, 0x02, 0x06, 0x01, 0x00, 0x04, 0x0b, 0x08, 0x00, 0x00, 0x00, 0x00, 0x00
        /*0020*/ 	.byte	0x00, 0x00, 0x00, 0x00


//--------------------- .nv.info._ZN7cutlass13device_kernelINS_4fmha6kernel28FmhaKernelTmaWarpSpecializedINS1_10collective30FmhaMainloopTmaWarpSpecializedINS_6half_tEffN4cute5tupleIJNS7_1CILi128EEENS9_ILi256EEESA_EEENS8_IJiNS9_ILi1EEENS8_IJiiEEEEEESF_SF_NS4_13DefaultFusionEJEEENS4_15FmhaFwdEpilogueIS6_fNS8_IJNS9_ILi64EEESA_SB_EEEEENS2_23IndividualTileSchedulerEJEEEEEvNT_6ParamsE --------------------------
	.section	.nv.info._ZN7cutlass13device_kernelINS_4fmha6kernel28FmhaKernelTmaWarpSpecializedINS1_10collective30FmhaMainloopTmaWarpSpecializedINS_6half_tEffN4cute5tupleIJNS7_1CILi128EEENS9_ILi256EEESA_EEENS8_IJiNS9_ILi1EEENS8_IJiiEEEEEESF_SF_NS4_13DefaultFusionEJEEENS4_15FmhaFwdEpilogueIS6_fNS8_IJNS9_ILi64EEESA_SB_EEEEENS2_23IndividualTileSchedulerEJEEEEEvNT_6ParamsE,"",@"SHT_CUDA_INFO"
	.sectionflags	@""
	.align	4


	//----- nvinfo : EIATTR_CUDA_API_VERSION
	.align		4
        /*0000*/ 	.byte	0x04, 0x37
        /*0002*/ 	.short	(.L_24 - .L_23)
.L_23:
        /*0004*/ 	.word	0x00000082


	//----- nvinfo : EIATTR_KPARAM_INFO
	.align		4
.L_24:
        /*0008*/ 	.byte	0x04, 0x17
        /*000a*/ 	.short	(.L_26 - .L_25)
.L_25:
        /*000c*/ 	.word	0x00000000
        /*0010*/ 	.short	0x0000
        /*0012*/ 	.short	0x0070
        /*0014*/ 	.byte	0x00, 0xf0, 0x01, 0x20


	//----- nvinfo : EIATTR_SPARSE_MMA_MASK
	.align		4
.L_26:
        /*0018*/ 	.byte	0x03, 0x50
        /*001a*/ 	.short	0x0000


	//----- nvinfo : EIATTR_MAXREG_COUNT
	.align		4
        /*001c*/ 	.byte	0x03, 0x1b
        /*001e*/ 	.short	0x00a8


	//----- nvinfo : EIATTR_NUM_BARRIERS
	.align		4
        /*0020*/ 	.byte	0x02, 0x4c
        /*0022*/ 	.byte	0x02
	.zero		1


	//----- nvinfo : EIATTR_EXTERNS
	.align		4
        /*0024*/ 	.byte	0x04, 0x0f
        /*0026*/ 	.short	(.L_28 - .L_27)


	//   ....[0]....
	.align		4
.L_27:
        /*0028*/ 	.word	index@(__assertfail)


	//----- nvinfo : EIATTR_MERCURY_ISA_VERSION
	.align		4
.L_28:
        /*002c*/ 	.byte	0x03, 0x5f
        /*002e*/ 	.short	0x0101


	//----- nvinfo : EIATTR_INT_WARP_WIDE_INSTR_OFFSETS
	.align		4
        /*0030*/ 	.byte	0x04, 0x31
        /*0032*/ 	.short	(.L_30 - .L_29)


	//   ....[0]....
.L_29:
        /*0034*/ 	.word	0x000006f0


	//   ....[1]....
        /*0038*/ 	.word	0x00000700


	//   ....[2]....
        /*003c*/ 	.word	0x00000710


	//   ....[3]....
        /*0040*/ 	.word	0x00000720


	//   ....[4]....
        /*0044*/ 	.word	0x00000790


	//----- nvinfo : EIATTR_COOP_GROUP_MASK_REGIDS
	.align		4
.L_30:
        /*0048*/ 	.byte	0x04, 0x29
        /*004a*/ 	.short	(.L_32 - .L_31)


	//   ....[0]....
.L_31:
        /*004c*/ 	.word	0xffffffff


	//   ....[1]....
        /*0050*/ 	.word	0xffffffff


	//   ....[2]....
        /*0054*/ 	.word	0xffffffff


	//   ....[3]....
        /*0058*/ 	.word	0xffffffff


	//   ....[4]....
        /*005c*/ 	.word	0xffffffff


	//   ....[5]....
        /*0060*/ 	.word	0xffffffff


	//   ....[6]....
        /*0064*/ 	.word	0xffffffff


	//   ....[7]....
        /*0068*/ 	.word	0xffffffff


	//   ....[8]....
        /*006c*/ 	.word	0xffffffff


	//   ....[9]....
        /*0070*/ 	.word	0xffffffff


	//   ....[10]....
        /*0074*/ 	.word	0xffffffff


	//   ....[11]....
        /*0078*/ 	.word	0xffffffff


	//   ....[12]....
        /*007c*/ 	.word	0xffffffff


	//   ....[13]....
        /*0080*/ 	.word	0xffffffff


	//   ....[14]....
        /*0084*/ 	.word	0xffffffff


	//   ....[15]....
        /*0088*/ 	.word	0xffffffff


	//   ....[16]....
        /*008c*/ 	.word	0xffffffff


	//   ....[17]....
        /*0090*/ 	.word	0xffffffff


	//----- nvinfo : EIATTR_COOP_GROUP_INSTR_OFFSETS
	.align		4
.L_32:
        /*0094*/ 	.byte	0x04, 0x28
        /*0096*/ 	.short	(.L_34 - .L_33)


	//   ....[0]....
.L_33:
        /*0098*/ 	.word	0x00000050


	//   ....[1]....
        /*009c*/ 	.word	0x00000080


	//   ....[2]....
        /*00a0*/ 	.word	0x000001b0


	//   ....[3]....
        /*00a4*/ 	.word	0x00000370


	//   ....[4]....
        /*00a8*/ 	.word	0x00000530


	//   ....[5]....
        /*00ac*/ 	.word	0x00000690


	//   ....[6]....
        /*00b0*/ 	.word	0x00001a90


	//   ....[7]....
        /*00b4*/ 	.word	0x00001b20


	//   ....[8]....
        /*00b8*/ 	.word	0x00001b70


	//   ....[9]....
        /*00bc*/ 	.word	0x00001c40


	//   ....[10]....
        /*00c0*/ 	.word	0x00006630


	//   ....[11]....
        /*00c4*/ 	.word	0x00006660


	//   ....[12]....
        /*00c8*/ 	.word	0x00007b90


	//   ....[13]....
        /*00cc*/ 	.word	0x00007cb0


	//   ....[14]....
        /*00d0*/ 	.word	0x0000ab40


	//   ....[15]....
        /*00d4*/ 	.word	0x0000ab70


	//   ....[16]....
        /*00d8*/ 	.word	0x0000abc0


	//   ....[17]....
        /*00dc*/ 	.word	0x0000abd0


	//----- nvinfo : EIATTR_REG_RECONFIG
	.align		4
.L_34:
        /*00e0*/ 	.byte	0x01, 0x54
	.zero		2


	//----- nvinfo : EIATTR_SYSCALL_OFFSETS
	.align		4
        /*00e4*/ 	.byte	0x04, 0x46
        /*00e6*/ 	.short	(.L_36 - .L_35)


	//   ....[0]....
.L_35:
        /*00e8*/ 	.word	0x0000b7b0


	//   ....[1]....
        /*00ec*/ 	.word	0x0000b910


	//----- nvinfo : EIATTR_MBARRIER_INSTR_OFFSETS
	.align		4
.L_36:
        /*00f0*/ 	.byte	0x04, 0x39
        /*00f2*/ 	.short	(.L_38 - .L_37)


	//   ....[0]....
.L_37:
        /*00f4*/ 	.word	0x00000320
        /*00f8*/ 	.word	0x000000ff
        /*00fc*/ 	.word	0x00058050
        /*0100*/ 	.short	0x0100
        /*0102*/ 	.byte	0x0b
	.zero		1


	//   ....[1]....
        /*0104*/ 	.word	0x00000330
        /*0108*/ 	.word	0x000000ff
        /*010c*/ 	.word	0x00058060
        /*0110*/ 	.short	0x0100
        /*0112*/ 	.byte	0x0b
	.zero		1


	//   ....[2]....
        /*0114*/ 	.word	0x00000340
        /*0118*/ 	.word	0x000000ff
        /*011c*/ 	.word	0x00058058
        /*0120*/ 	.short	0x0100
        /*0122*/ 	.byte	0x0b
	.zero		1


	//   ....[3]....
        /*0124*/ 	.word	0x00000350
        /*0128*/ 	.word	0x000000ff
        /*012c*/ 	.word	0x00058068
        /*0130*/ 	.short	0x0100
        /*0132*/ 	.byte	0x0b
	.zero		1


	//   ....[4]....
        /*0134*/ 	.word	0x00000480
        /*0138*/ 	.word	0x000000ff
        /*013c*/ 	.word	0x00058000
        /*0140*/ 	.short	0x0100
        /*0142*/ 	.byte	0x0b
	.zero		1


	//   ....[5]....
        /*0144*/ 	.word	0x00000490
        /*0148*/ 	.word	0x000000ff
        /*014c*/ 	.word	0x00058028
        /*0150*/ 	.short	0x0100
        /*0152*/ 	.byte	0x0b
	.zero		1


	//   ....[6]....
        /*0154*/ 	.word	0x000004a0
        /*0158*/ 	.word	0x000000ff
        /*015c*/ 	.word	0x00058008
        /*0160*/ 	.short	0x0100
        /*0162*/ 	.byte	0x0b
	.zero		1


	//   ....[7]....
        /*0164*/ 	.word	0x000004b0
        /*0168*/ 	.word	0x000000ff
        /*016c*/ 	.word	0x00058030
        /*0170*/ 	.short	0x0100
        /*0172*/ 	.byte	0x0b
	.zero		1


	//   ....[8]....
        /*0174*/ 	.word	0x000004c0
        /*0178*/ 	.word	0x000000ff
        /*017c*/ 	.word	0x00058010
        /*0180*/ 	.short	0x0100
        /*0182*/ 	.byte	0x0b
	.zero		1


	//   ....[9]....
        /*0184*/ 	.word	0x000004d0
        /*0188*/ 	.word	0x000000ff
        /*018c*/ 	.word	0x00058038
        /*0190*/ 	.short	0x0100
        /*0192*/ 	.byte	0x0b
	.zero		1


	//   ....[10]....
        /*0194*/ 	.word	0x000004e0
        /*0198*/ 	.word	0x000000ff
        /*019c*/ 	.word	0x00058018
        /*01a0*/ 	.short	0x0100
        /*01a2*/ 	.byte	0x0b
	.zero		1


	//   ....[11]....
        /*01a4*/ 	.word	0x000004f0
        /*01a8*/ 	.word	0x000000ff
        /*01ac*/ 	.word	0x00058040
        /*01b0*/ 	.short	0x0100
        /*01b2*/ 	.byte	0x0b
	.zero		1


	//   ....[12]....
        /*01b4*/ 	.word	0x00000500
        /*01b8*/ 	.word	0x000000ff
        /*01bc*/ 	.word	0x00058020
        /*01c0*/ 	.short	0x0100
        /*01c2*/ 	.byte	0x0b
	.zero		1


	//   ....[13]....
        /*01c4*/ 	.word	0x00000510
        /*01c8*/ 	.word	0x000000ff
        /*01cc*/ 	.word	0x00058048
        /*01d0*/ 	.short	0x0100
        /*01d2*/ 	.byte	0x0b
	.zero		1


	//   ....[14]....
        /*01d4*/ 	.word	0x00000640
        /*01d8*/ 	.word	0x000000ff
        /*01dc*/ 	.word	0x00058070
        /*01e0*/ 	.short	0x0100
        /*01e2*/ 	.byte	0x0b
	.zero		1


	//   ....[15]....
        /*01e4*/ 	.word	0x00000650
        /*01e8*/ 	.word	0x000000ff
        /*01ec*/ 	.word	0x00058080
        /*01f0*/ 	.short	0x0100
        /*01f2*/ 	.byte	0x0b
	.zero		1


	//   ....[16]....
        /*01f4*/ 	.word	0x00000660
        /*01f8*/ 	.word	0x000000ff
        /*01fc*/ 	.word	0x00058078
        /*0200*/ 	.short	0x0100
        /*0202*/ 	.byte	0x0b
	.zero		1


	//   ....[17]....
        /*0204*/ 	.word	0x00000670
        /*0208*/ 	.word	0x000000ff
        /*020c*/ 	.word	0x00058088
        /*0210*/ 	.short	0x0100
        /*0212*/ 	.byte	0x0b
	.zero		1


	//   ....[18]....
        /*0214*/ 	.word	0x000007b0
        /*0218*/ 	.word	0x000000ff
        /*021c*/ 	.word	0x00058090
        /*0220*/ 	.short	0x0100
        /*0222*/ 	.byte	0x08
	.zero		1


	//   ....[19]....
        /*0224*/ 	.word	0x000007c0
        /*0228*/ 	.word	0x000000ff
        /*022c*/ 	.word	0x00058098
        /*0230*/ 	.short	0x0100
        /*0232*/ 	.byte	0x08
	.zero		1


	//   ....[20]....
        /*0234*/ 	.word	0x000007d0
        /*0238*/ 	.word	0x000000ff
        /*023c*/ 	.word	0x000580a0
        /*0240*/ 	.short	0x0100
        /*0242*/ 	.byte	0x08
	.zero		1


	//   ....[21]....
        /*0244*/ 	.word	0x000007e0
        /*0248*/ 	.word	0x000000ff
        /*024c*/ 	.word	0x000580a8
        /*0250*/ 	.short	0x0100
        /*0252*/ 	.byte	0x08
	.zero		1


	//   ....[22]....
        /*0254*/ 	.word	0x000008e0
        /*0258*/ 	.word	0x000000ff
        /*025c*/ 	.word	0x000580c0
        /*0260*/ 	.short	0x0100
        /*0262*/ 	.byte	0x0b
	.zero		1


	//   ....[23]....
        /*0264*/ 	.word	0x000008f0
        /*0268*/ 	.word	0x000000ff
        /*026c*/ 	.word	0x000580e0
        /*0270*/ 	.short	0x0100
        /*0272*/ 	.byte	0x0b
	.zero		1


	//   ....[24]....
        /*0274*/ 	.word	0x00000900
        /*0278*/ 	.word	0x000000ff
        /*027c*/ 	.word	0x000580c8
        /*0280*/ 	.short	0x0100
        /*0282*/ 	.byte	0x0b
	.zero		1


	//   ....[25]....
        /*0284*/ 	.word	0x00000910
        /*0288*/ 	.word	0x000000ff
        /*028c*/ 	.word	0x000580e8
        /*0290*/ 	.short	0x0100
        /*0292*/ 	.byte	0x0b
	.zero		1


	//   ....[26]....
        /*0294*/ 	.word	0x00000920
        /*0298*/ 	.word	0x000000ff
        /*029c*/ 	.word	0x000580d0
        /*02a0*/ 	.short	0x0100
        /*02a2*/ 	.byte	0x0b
	.zero		1


	//   ....[27]....
        /*02a4*/ 	.word	0x00000930
        /*02a8*/ 	.word	0x000000ff
        /*02ac*/ 	.word	0x000580f0
        /*02b0*/ 	.short	0x0100
        /*02b2*/ 	.byte	0x0b
	.zero		1


	//   ....[28]....
        /*02b4*/ 	.word	0x00000940
        /*02b8*/ 	.word	0x000000ff
        /*02bc*/ 	.word	0x000580d8
        /*02c0*/ 	.short	0x0100
        /*02c2*/ 	.byte	0x0b
	.zero		1


	//   ....[29]....
        /*02c4*/ 	.word	0x00000950
        /*02c8*/ 	.word	0x000000ff
        /*02cc*/ 	.word	0x000580f8
        /*02d0*/ 	.short	0x0100
        /*02d2*/ 	.byte	0x0b
	.zero		1


	//   ....[30]....
        /*02d4*/ 	.word	0x00000d50
        /*02d8*/ 	.word	0x000000ff
        /*02dc*/ 	.word	0x00058050
        /*02e0*/ 	.short	0x010a
        /*02e2*/ 	.byte	0x08
	.zero		1


	//   ....[31]....
        /*02e4*/ 	.word	0x00000dc0
        /*02e8*/ 	.word	0x000000ff
        /*02ec*/ 	.word	0x00058000
        /*02f0*/ 	.short	0x010a
        /*02f2*/ 	.byte	0x25
	.zero		1


	//   ....[32]....
        /*02f4*/ 	.word	0x00000e30
        /*02f8*/ 	.word	0x000000ff
        /*02fc*/ 	.word	0x00000000
        /*0300*/ 	.short	0x010a
        /*0302*/ 	.byte	0x0a
	.zero		1


	//   ....[33]....
        /*0304*/ 	.word	0x000053e0
        /*0308*/ 	.word	0x00000004
        /*030c*/ 	.word	0x00000000
        /*0310*/ 	.short	0x0101
        /*0312*/ 	.byte	0x0b
	.zero		1


	//   ....[34]....
        /*0314*/ 	.word	0x000057c0
        /*0318*/ 	.word	0x000000ff
        /*031c*/ 	.word	0x00058008
        /*0320*/ 	.short	0x010a
        /*0322*/ 	.byte	0x25
	.zero		1


	//   ....[35]....
        /*0324*/ 	.word	0x00005d60
        /*0328*/ 	.word	0x000000ff
        /*032c*/ 	.word	0x00000000
        /*0330*/ 	.short	0x0101
        /*0332*/ 	.byte	0x0a
	.zero		1


	//   ....[36]....
        /*0334*/ 	.word	0x00005eb0
        /*0338*/ 	.word	0x000000ff
        /*033c*/ 	.word	0x00058000
        /*0340*/ 	.short	0x010a
        /*0342*/ 	.byte	0x0a
	.zero		1


	//   ....[37]....
        /*0344*/ 	.word	0x00009e80
        /*0348*/ 	.word	0x000000ff
        /*034c*/ 	.word	0x00058000
        /*0350*/ 	.short	0x010a
        /*0352*/ 	.byte	0x0b
	.zero		1


	//   ....[38]....
        /*0354*/ 	.word	0x0000a410
        /*0358*/ 	.word	0x000000ff
        /*035c*/ 	.word	0x00058000
        /*0360*/ 	.short	0x010a
        /*0362*/ 	.byte	0x0b
	.zero		1


	//   ....[39]....
        /*0364*/ 	.word	0x0000a990
        /*0368*/ 	.word	0x000000ff
        /*036c*/ 	.word	0x00000000
        /*0370*/ 	.short	0x0101
        /*0372*/ 	.byte	0x0b
	.zero		1


	//   ....[40]....
        /*0374*/ 	.word	0x0000aa40
        /*0378*/ 	.word	0x000000ff
        /*037c*/ 	.word	0x00000000
        /*0380*/ 	.short	0x0101
        /*0382*/ 	.byte	0x04
	.zero		1


	//   ....[41]....
        /*0384*/ 	.word	0x0000b1e0
        /*0388*/ 	.word	0x000000ff
        /*038c*/ 	.word	0x00058098
        /*0390*/ 	.short	0x010a
        /*0392*/ 	.byte	0x04
	.zero		1


	//   ....[42]....
        /*0394*/ 	.word	0x0000c710
        /*0398*/ 	.word	0x00000000
        /*039c*/ 	.word	0x00058090
        /*03a0*/ 	.short	0x0101
        /*03a2*/ 	.byte	0x25
	.zero		1


	//   ....[43]....
        /*03a4*/ 	.word	0x0000c860
        /*03a8*/ 	.word	0x00000003
        /*03ac*/ 	.word	0x00058060
        /*03b0*/ 	.short	0x010a
        /*03b2*/ 	.byte	0x3f
	.zero		1


	//   ....[44]....
        /*03b4*/ 	.word	0x0000cb10
        /*03b8*/ 	.word	0x00000005
        /*03bc*/ 	.word	0x00058028
        /*03c0*/ 	.short	0x010a
        /*03c2*/ 	.byte	0x3f
	.zero		1


	//   ....[45]....
        /*03c4*/ 	.word	0x0000cdc0
        /*03c8*/ 	.word	0x00000004
        /*03cc*/ 	.word	0x00058060
        /*03d0*/ 	.short	0x010a
        /*03d2*/ 	.byte	0x3f
	.zero		1


	//   ....[46]....
        /*03d4*/ 	.word	0x0000d0a0
        /*03d8*/ 	.word	0x00000003
        /*03dc*/ 	.word	0x00058028
        /*03e0*/ 	.short	0x010a
        /*03e2*/ 	.byte	0x3f
	.zero		1


	//   ....[47]....
        /*03e4*/ 	.word	0x0000d440
        /*03e8*/ 	.word	0x00000006
        /*03ec*/ 	.word	0x00058028
        /*03f0*/ 	.short	0x010a
        /*03f2*/ 	.byte	0x3f
	.zero		1


	//   ....[48]....
        /*03f4*/ 	.word	0x0000d720
        /*03f8*/ 	.word	0x00000006
        /*03fc*/ 	.word	0x00058028
        /*0400*/ 	.short	0x010a
        /*0402*/ 	.byte	0x3f
	.zero		1


	//   ....[49]....
        /*0404*/ 	.word	0x0000d9f0
        /*0408*/ 	.word	0x00000003
        /*040c*/ 	.word	0x00058050
        /*0410*/ 	.short	0x010a
        /*0412*/ 	.byte	0x3f
	.zero		1


	//   ....[50]....
        /*0414*/ 	.word	0x0000da50
        /*0418*/ 	.word	0x00000000
        /*041c*/ 	.word	0x00058000
        /*0420*/ 	.short	0x010a
        /*0422*/ 	.byte	0x3f
	.zero		1


	//   ....[51]....
        /*0424*/ 	.word	0x0000dab0
        /*0428*/ 	.word	0x00000003
        /*042c*/ 	.word	0x00000000
        /*0430*/ 	.short	0x010a
        /*0432*/ 	.byte	0x3f
	.zero		1


	//   ....[52]....
        /*0434*/ 	.word	0x0000db10
        /*0438*/ 	.word	0x00000006
        /*043c*/ 	.word	0x00058008
        /*0440*/ 	.short	0x010a
        /*0442*/ 	.byte	0x3f
	.zero		1


	//   ....[53]....
        /*0444*/ 	.word	0x0000db70
        /*0448*/ 	.word	0x00000007
        /*044c*/ 	.word	0x00058000
        /*0450*/ 	.short	0x010a
        /*0452*/ 	.byte	0x3f
	.zero		1


	//   ....[54]....
        /*0454*/ 	.word	0x0000dbd0
        /*0458*/ 	.word	0x00000008
        /*045c*/ 	.word	0x00058000
        /*0460*/ 	.short	0x010a
        /*0462*/ 	.byte	0x3f
	.zero		1


	//   ....[55]....
        /*0464*/ 	.word	0x0000dc30
        /*0468*/ 	.word	0x00000003
        /*046c*/ 	.word	0x00058098
        /*0470*/ 	.short	0x010a
        /*0472*/ 	.byte	0x3f
	.zero		1


	//   ....[56]....
        /*0474*/ 	.word	0x0000dc80
        /*0478*/ 	.word	0x00000003
        /*047c*/ 	.word	0x00058060
        /*0480*/ 	.short	0x010a
        /*0482*/ 	.byte	0x3f
	.zero		1


	//   ....[57]....
        /*0484*/ 	.word	0x0000dcd0
        /*0488*/ 	.word	0x00000005
        /*048c*/ 	.word	0x00058028
        /*0490*/ 	.short	0x010a
        /*0492*/ 	.byte	0x3f
	.zero		1


	//   ....[58]....
        /*0494*/ 	.word	0x0000dd20
        /*0498*/ 	.word	0x00000004
        /*049c*/ 	.word	0x00058060
        /*04a0*/ 	.short	0x010a
        /*04a2*/ 	.byte	0x3f
	.zero		1


	//   ....[59]....
        /*04a4*/ 	.word	0x0000dd70
        /*04a8*/ 	.word	0x00000003
        /*04ac*/ 	.word	0x00058028
        /*04b0*/ 	.short	0x010a
        /*04b2*/ 	.byte	0x3f
	.zero		1


	//   ....[60]....
        /*04b4*/ 	.word	0x0000ddc0
        /*04b8*/ 	.word	0x00000006
        /*04bc*/ 	.word	0x00058028
        /*04c0*/ 	.short	0x010a
        /*04c2*/ 	.byte	0x3f
	.zero		1


	//   ....[61]....
        /*04c4*/ 	.word	0x0000de10
        /*04c8*/ 	.word	0x00000006
        /*04cc*/ 	.word	0x00058028
        /*04d0*/ 	.short	0x010a
        /*04d2*/ 	.byte	0x3f
	.zero		1


	//----- nvinfo : EIATTR_NUM_MBARRIERS
	.align		4
.L_38:
        /*04d4*/ 	.byte	0x03, 0x38
        /*04d6*/ 	.short	0x001e


	//----- nvinfo : EIATTR_EXIT_INSTR_OFFSETS
	.align		4
        /*04d8*/ 	.byte	0x04, 0x1c
        /*04da*/ 	.short	(.L_40 - .L_39)


	//   ....[0]....
.L_39:
        /*04dc*/ 	.word	0x000009f0


	//   ....[1]....
        /*04e0*/ 	.word	0x0000c720


	//   ....[2]....
        /*04e4*/ 	.word	0x0000c760


	//   ....[3]....
        /*04e8*/ 	.word	0x0000d310


	//   ....[4]....
        /*04ec*/ 	.word	0x0000d9d0


	//----- nvinfo : EIATTR_MAX_THREADS
	.align		4
.L_40:
        /*04f0*/ 	.byte	0x04, 0x05
        /*04f2*/ 	.short	(.L_42 - .L_41)
.L_41:
        /*04f4*/ 	.word	0x00000180
        /*04f8*/ 	.word	0x00000001
        /*04fc*/ 	.word	0x00000001


	//----- nvinfo : EIATTR_CRS_STACK_SIZE
	.align		4
.L_42:
        /*0500*/ 	.byte	0x04, 0x1e
        /*0502*/ 	.short	(.L_44 - .L_43)
.L_43:
        /*0504*/ 	.word	0x00000000


	//----- nvinfo : EIATTR_CBANK_PARAM_SIZE
	.align		4
.L_44:
        /*0508*/ 	.byte	0x03, 0x19
        /*050a*/ 	.short	0x0870


	//----- nvinfo : EIATTR_PARAM_CBANK
	.align		4
        /*050c*/ 	.byte	0x04, 0x0a
        /*050e*/ 	.short	(.L_46 - .L_45)
	.align		4
.L_45:
        /*0510*/ 	.word	index@(.nv.constant0._ZN7cutlass13device_kernelINS_4fmha6kernel28FmhaKernelTmaWarpSpecializedINS1_10collective30FmhaMainloopTmaWarpSpecializedINS_6half_tEffN4cute5tupleIJNS7_1CILi128EEENS9_ILi256EEESA_EEENS8_IJiNS9_ILi1EEENS8_IJiiEEEEEESF_SF_NS4_13DefaultFusionEJEEENS4_15FmhaFwdEpilogueIS6_fNS8_IJNS9_ILi64EEESA_SB_EEEEENS2_23IndividualTileSchedulerEJEEEEEvNT_6ParamsE)
        /*0514*/ 	.short	0x0210
        /*0516*/ 	.short	0x0870


	//----- nvinfo : EIATTR_SW_WAR
	.align		4
.L_46:
        /*0518*/ 	.byte	0x04, 0x36
        /*051a*/ 	.short	(.L_48 - .L_47)
.L_47:
        /*051c*/ 	.word	0x00000008
.L_48:


//--------------------- .nv.callgraph             --------------------------
	.section	.nv.callgraph,"",@"SHT_CUDA_CALLGRAPH"
	.align	4
	.sectionentsize	8
	.align		4
        /*0000*/ 	.word	0x00000000
	.align		4
        /*0004*/ 	.word	0xffffffff
	.align		4
        /*0008*/ 	.word	index@(_ZN7cutlass13device_kernelINS_4fmha6kernel28FmhaKernelTmaWarpSpecializedINS1_10collective30FmhaMainloopTmaWarpSpecializedINS_6half_tEffN4cute5tupleIJNS7_1CILi128EEENS9_ILi256EEESA_EEENS8_IJiNS9_ILi1EEENS8_IJiiEEEEEESF_SF_NS4_13DefaultFusionEJEEENS4_15FmhaFwdEpilogueIS6_fNS8_IJNS9_ILi64EEESA_SB_EEEEENS2_23IndividualTileSchedulerEJEEEEEvNT_6ParamsE)
	.align		4
        /*000c*/ 	.word	index@(__assertfail)
	.align		4
        /*0010*/ 	.word	0x00000000
	.align		4
        /*0014*/ 	.word	0xfffffffe
	.align		4
        /*0018*/ 	.word	0x00000000
	.align		4
        /*001c*/ 	.word	0xfffffffd
	.align		4
        /*0020*/ 	.word	0x00000000
	.align		4
        /*0024*/ 	.word	0xfffffffc


//--------------------- .nv.constant4             --------------------------
	.section	.nv.constant4,"a",@progbits
	.align	8
	.align		8
.nv.constant4:
        /*0000*/ 	.dword	__assertfail
	.align		8
        /*0008*/ 	.dword	__unnamed_1
	.align		8
        /*0010*/ 	.dword	__unnamed_2
	.align		8
        /*0018*/ 	.dword	_ZN39_INTERNAL_7d5cc319_4_k_cu_4405b29f_27614cuda3std3__45__cpo5beginE
	.align		8
        /*0020*/ 	.dword	_ZN39_INTERNAL_7d5cc319_4_k_cu_4405b29f_27614cuda3std3__45__cpo3endE
	.align		8
        /*0028*/ 	.dword	_ZN39_INTERNAL_7d5cc319_4_k_cu_4405b29f_27614cuda3std3__45__cpo6cbeginE
	.align		8
        /*0030*/ 	.dword	_ZN39_INTERNAL_7d5cc319_4_k_cu_4405b29f_27614cuda3std3__45__cpo4cendE
	.align		8
        /*0038*/ 	.dword	_ZN39_INTERNAL_7d5cc319_4_k_cu_4405b29f_27614cuda3std3__441_GLOBAL__N__7d5cc319_4_k_cu_4405b29f_27616ignoreE
	.align		8
        /*0040*/ 	.dword	_ZN39_INTERNAL_7d5cc319_4_k_cu_4405b29f_27614cuda3std3__419piecewise_constructE
	.align		8
        /*0048*/ 	.dword	_ZN39_INTERNAL_7d5cc319_4_k_cu_4405b29f_27614cuda3std3__48in_placeE
	.align		8
        /*0050*/ 	.dword	_ZN39_INTERNAL_7d5cc319_4_k_cu_4405b29f_27614cuda3std6ranges3__45__cpo4swapE
	.align		8
        /*0058*/ 	.dword	_ZN39_INTERNAL_7d5cc319_4_k_cu_4405b29f_27614cuda3std6ranges3__45__cpo9iter_moveE
	.align		8
        /*0060*/ 	.dword	_ZN39_INTERNAL_7d5cc319_4_k_cu_4405b29f_27614cute7productE
	.align		8
        /*0068*/ 	.dword	_ZN39_INTERNAL_7d5cc319_4_k_cu_4405b29f_27614cute1_E
	.align		8
        /*0070*/ 	.dword	$str$24
	.align		8
        /*0078*/ 	.dword	$str$25


//--------------------- .text._ZN7cutlass13device_kernelINS_4fmha6kernel28FmhaKernelTmaWarpSpecializedINS1_10collective30FmhaMainloopTmaWarpSpecializedINS_6half_tEffN4cute5tupleIJNS7_1CILi128EEENS9_ILi256EEESA_EEENS8_IJiNS9_ILi1EEENS8_IJiiEEEEEESF_SF_NS4_13DefaultFusionEJEEENS4_15FmhaFwdEpilogueIS6_fNS8_IJNS9_ILi64EEESA_SB_EEEEENS2_23IndividualTileSchedulerEJEEEEEvNT_6ParamsE --------------------------
	.section	.text._ZN7cutlass13device_kernelINS_4fmha6kernel28FmhaKernelTmaWarpSpecializedINS1_10collective30FmhaMainloopTmaWarpSpecializedINS_6half_tEffN4cute5tupleIJNS7_1CILi128EEENS9_ILi256EEESA_EEENS8_IJiNS9_ILi1EEENS8_IJiiEEEEEESF_SF_NS4_13DefaultFusionEJEEENS4_15FmhaFwdEpilogueIS6_fNS8_IJNS9_ILi64EEESA_SB_EEEEENS2_23IndividualTileSchedulerEJEEEEEvNT_6ParamsE,"ax",@progbits
	.align	128
.text._ZN7cutlass13device_kernelINS_4fmha6kernel28FmhaKernelTmaWarpSpecializedINS1_10collective30FmhaMainloopTmaWarpSpecializedINS_6half_tEffN4cute5tupleIJNS7_1CILi128EEENS9_ILi256EEESA_EEENS8_IJiNS9_ILi1EEENS8_IJiiEEEEEESF_SF_NS4_13DefaultFusionEJEEENS4_15FmhaFwdEpilogueIS6_fNS8_IJNS9_ILi64EEESA_SB_EEEEENS2_23IndividualTileSchedulerEJEEEEEvNT_6ParamsE:
        .type           _ZN7cutlass13device_kernelINS_4fmha6kernel28FmhaKernelTmaWarpSpecializedINS1_10collective30FmhaMainloopTmaWarpSpecializedINS_6half_tEffN4cute5tupleIJNS7_1CILi128EEENS9_ILi256EEESA_EEENS8_IJiNS9_ILi1EEENS8_IJiiEEEEEESF_SF_NS4_13DefaultFusionEJEEENS4_15FmhaFwdEpilogueIS6_fNS8_IJNS9_ILi64EEESA_SB_EEEEENS2_23IndividualTileSchedulerEJEEEEEvNT_6ParamsE,@function
        .size           _ZN7cutlass13device_kernelINS_4fmha6kernel28FmhaKernelTmaWarpSpecializedINS1_10collective30FmhaMainloopTmaWarpSpecializedINS_6half_tEffN4cute5tupleIJNS7_1CILi128EEENS9_ILi256EEESA_EEENS8_IJiNS9_ILi1EEENS8_IJiiEEEEEESF_SF_NS4_13DefaultFusionEJEEENS4_15FmhaFwdEpilogueIS6_fNS8_IJNS9_ILi64EEESA_SB_EEEEENS2_23IndividualTileSchedulerEJEEEEEvNT_6ParamsE,(.L_x_110 - _ZN7cutlass13device_kernelINS_4fmha6kernel28FmhaKernelTmaWarpSpecializedINS1_10collective30FmhaMainloopTmaWarpSpecializedINS_6half_tEffN4cute5tupleIJNS7_1CILi128EEENS9_ILi256EEESA_EEENS8_IJiNS9_ILi1EEENS8_IJiiEEEEEESF_SF_NS4_13DefaultFusionEJEEENS4_15FmhaFwdEpilogueIS6_fNS8_IJNS9_ILi64EEESA_SB_EEEEENS2_23IndividualTileSchedulerEJEEEEEvNT_6ParamsE)
        .other          _ZN7cutlass13device_kernelINS_4fmha6kernel28FmhaKernelTmaWarpSpecializedINS1_10collective30FmhaMainloopTmaWarpSpecializedINS_6half_tEffN4cute5tupleIJNS7_1CILi128EEENS9_ILi256EEESA_EEENS8_IJiNS9_ILi1EEENS8_IJiiEEEEEESF_SF_NS4_13DefaultFusionEJEEENS4_15FmhaFwdEpilogueIS6_fNS8_IJNS9_ILi64EEESA_SB_EEEEENS2_23IndividualTileSchedulerEJEEEEEvNT_6ParamsE,@"STO_CUDA_ENTRY STV_DEFAULT"
_ZN7cutlass13device_kernelINS_4fmha6kernel28FmhaKernelTmaWarpSpecializedINS1_10collective30FmhaMainloopTmaWarpSpecializedINS_6half_tEffN4cute5tupleIJNS7_1CILi128EEENS9_ILi256EEESA_EEENS8_IJiNS9_ILi1EEENS8_IJiiEEEEEESF_SF_NS4_13DefaultFusionEJEEENS4_15FmhaFwdEpilogueIS6_fNS8_IJNS9_ILi64EEESA_SB_EEEEENS2_23IndividualTileSchedulerEJEEEEEvNT_6ParamsE:
[----:B------:R-:W1:Y:S01]  /*0000*/  LDC R1, c[0x0][0x28] ;  /* 0x00000a00ff017b82 */ /* 0x000e620000000800 */
[----:B------:R-:W2:Y:S01]  /*0010*/  S2R R6, SR_TID.X ;  /* 0x0000000000067919 */ /* 0x000ea20000002100 */
[----:B------:R-:W-:Y:S01]  /*0020*/  ELECT P1, URZ, PT ;  /* 0x00000000003f782f */ /* 0x000fe20003820000 */
[----:B------:R-:W-:Y:S01]  /*0030*/  BSSY B0, `(.L_x_0) ;  /* 0x0000017000007945 */ /* 0x000fe20003800000 */
[----:B--2---:R-:W-:-:S05]  /*0040*/  SHF.R.U32.HI R0, RZ, 0x5, R6 ;  /* 0x00000005ff007819 */ /* 0x004fca0000011606 */
[----:B------:R-:W2:Y:S02]  /*0050*/  SHFL.IDX PT, R2, R0, RZ, 0x1f ;  /* 0x00001fff00027589 */ /* 0x000ea400000e0000 */
[----:B--2---:R-:W-:Y:S02]  /*0060*/  R2UR UR4, R2 ;  /* 0x00000000020472ca */ /* 0x004fe400000e0000 */
[----:B------:R-:W-:-:S06]  /*0070*/  SHF.R.U32.HI R2, RZ, 0x7, R6 ;  /* 0x00000007ff027819 */ /* 0x000fcc0000011606 */
[----:B------:R-:W2:Y:S05]  /*0080*/  SHFL.IDX PT, R2, R2, RZ, 0x1f ;  /* 0x00001fff02027589 */ /* 0x000eaa00000e0000 */
[----:B------:R-:W-:Y:S02]  /*0090*/  USHF.R.S32.HI UR5, URZ, 0x1f, UR4 ;  /* 0x0000001f3f057899 */ /* 0x000fe40008011404 */
[----:B------:R-:W-:Y:S02]  /*00a0*/  ISETP.NE.OR P0, PT, RZ, UR4, !P1 ;  /* 0x00000004ff007c0c */ /* 0x000fe4000cf05670 */
[----:B------:R-:W-:-:S04]  /*00b0*/  ULEA.HI UR5, UR5, UR4, URZ, 0x2 ;  /* 0x0000000405057291 */ /* 0x000fc8000f8f103f */
[----:B------:R-:W-:-:S04]  /*00c0*/  ULOP3.LUT UR5, UR5, 0xfffffffc, URZ, 0xc0, !UPT ;  /* 0xfffffffc05057892 */ /* 0x000fc8000f8ec03f */
[----:B------:R-:W-:-:S03]  /*00d0*/  UIADD3 UR5, UR4, -UR5, URZ ;  /* 0x8000000504057290 */ /* 0x000fc6000fffe03f */
[----:B-1----:R-:W-:Y:S09]  /*00e0*/  @P0 BRA `(.L_x_1) ;  /* 0x00000000002c0947 */ /* 0x002ff20003800000 */
[----:B------:R-:W-:Y:S02]  /*00f0*/  ULDC.64 UR6, c[0x0][0x198] ;  /* 0x0000660000067ab9 */ /* 0x000fe40000000a00 */
[----:B------:R-:W-:Y:S02]  /*0100*/  UIADD3 UR8, UP0, UR6, 0xf0, URZ ;  /* 0x000000f006087890 */ /* 0x000fe4000ff1e03f */
[----:B------:R-:W-:Y:S02]  /*0110*/  UIADD3 UR10, UP1, UR6, 0x1f0, URZ ;  /* 0x000001f0060a7890 */ /* 0x000fe4000ff3e03f */
[----:B------:R-:W-:Y:S02]  /*0120*/  UIADD3 UR6, UP2, UR6, 0x2f0, URZ ;  /* 0x000002f006067890 */ /* 0x000fe4000ff5e03f */
[----:B------:R-:W-:Y:S02]  /*0130*/  UIADD3.X UR9, URZ, UR7, URZ, UP0, !UPT ;  /* 0x000000073f097290 */ /* 0x000fe400087fe43f */
[----:B------:R-:W-:-:S02]  /*0140*/  UIADD3.X UR11, URZ, UR7, URZ, UP1, !UPT ;  /* 0x000000073f0b7290 */ /* 0x000fc40008ffe43f */
[----:B------:R-:W-:-:S05]  /*0150*/  UIADD3.X UR7, URZ, UR7, URZ, UP2, !UPT ;  /* 0x000000073f077290 */ /* 0x000fca00097fe43f */
[----:B------:R1:W-:Y:S02]  /*0160*/  UTMACCTL.PF [UR8] ;  /* 0x00000000080079b9 */ /* 0x0003e40008040000 */
[----:B------:R1:W-:Y:S02]  /*0170*/  UTMACCTL.PF [UR10] ;  /* 0x000000000a0079b9 */ /* 0x0003e40008040000 */
[----:B------:R1:W-:Y:S02]  /*0180*/  UTMACCTL.PF [UR6] ;  /* 0x00000000060079b9 */ /* 0x0003e40008040000 */
[----:B-1----:R-:W-:Y:S01]  /*0190*/  NOP ;  /* 0x0000000000007918 */ /* 0x002fe20000000000 */
.L_x_1:
[----:B------:R-:W-:Y:S05]  /*01a0*/  BSYNC B0 ;  /* 0x0000000000007941 */ /* 0x000fea0003800000 */
.L_x_0:
[----:B------:R-:W1:Y:S01]  /*01b0*/  SHFL.IDX PT, R3, R0, RZ, 0x1f ;  /* 0x00001fff00037589 */ /* 0x000e6200000e0000 */
[----:B--2---:R-:W-:Y:S01]  /*01c0*/  R2UR UR36, R2 ;  /* 0x00000000022472ca */ /* 0x004fe200000e0000 */
[----:B------:R-:W-:-:S12]  /*01d0*/  UISETP.NE.AND UP0, UPT, UR5, 0x1, UPT ;  /* 0x000000010500788c */ /* 0x000fd8000bf05270 */
[----:B------:R-:W-:Y:S02]  /*01e0*/  UIADD3 UR10, UR36, -0x1, URZ ;  /* 0xffffffff240a7890 */ /* 0x000fe4000fffe03f */
[----:B------:R-:W-:Y:S02]  /*01f0*/  UISETP.EQ.AND UP0, UPT, UR36, URZ, !UP0 ;  /* 0x0000003f2400728c */ /* 0x000fe4000c702270 */
[----:B------:R-:W-:Y:S02]  /*0200*/  UISETP.GE.U32.AND UP1, UPT, UR10, 0x4, UPT ;  /* 0x000000040a00788c */ /* 0x000fe4000bf26070 */
[----:B------:R-:W-:Y:S01]  /*0210*/  USEL UR4, URZ, 0x1, !UP0 ;  /* 0x000000013f047887 */ /* 0x000fe2000c000000 */
[----:B-1----:R-:W-:-:S03]  /*0220*/  ISETP.NE.AND P0, PT, R3, RZ, PT ;  /* 0x000000ff0300720c */ /* 0x002fc60003f05270 */
[----:B------:R-:W-:-:S10]  /*0230*/  USEL UR4, UR4, 0x2, UP1 ;  /* 0x0000000204047887 */ /* 0x000fd40008800000 */
[----:B------:R-:W-:Y:S05]  /*0240*/  @P0 BRA `(.L_x_2) ;  /* 0x0000000000480947 */ /* 0x000fea0003800000 */
[----:B------:R-:W1:Y:S01]  /*0250*/  S2UR UR11, SR_CgaCtaId ;  /* 0x00000000000b79c3 */ /* 0x000e620000008800 */
[----:B------:R-:W-:Y:S01]  /*0260*/  UMOV UR6, 0x400 ;  /* 0x0000040000067882 */ /* 0x000fe20000000000 */
[----:B------:R-:W-:Y:S01]  /*0270*/  UMOV UR7, 0x1 ;  /* 0x0000000100077882 */ /* 0x000fe20000000000 */
[----:B------:R-:W-:Y:S01]  /*0280*/  UMOV UR8, 0x80 ;  /* 0x0000008000087882 */ /* 0x000fe20000000000 */
[----:B------:R-:W-:Y:S01]  /*0290*/  ELECT P0, URZ, PT ;  /* 0x00000000003f782f */ /* 0x000fe20003800000 */
[----:B------:R-:W-:-:S04]  /*02a0*/  UIADD3 UR8, -UR8, 0x100000, URZ ;  /* 0x0010000008087890 */ /* 0x000fc8000fffe13f */
[----:B------:R-:W-:Y:S02]  /*02b0*/  USHF.L.U32 UR9, UR8, 0xb, URZ ;  /* 0x0000000b08097899 */ /* 0x000fe4000800063f */
[----:B------:R-:W-:Y:S02]  /*02c0*/  USHF.L.U32 UR8, UR8, 0x1, URZ ;  /* 0x0000000108087899 */ /* 0x000fe4000800063f */
[----:B-1----:R-:W-:Y:S02]  /*02d0*/  ULEA UR11, UR11, UR6, 0x18 ;  /* 0x000000060b0b7291 */ /* 0x002fe4000f8ec03f */
[----:B------:R-:W-:-:S04]  /*02e0*/  UIADD3 UR6, -UR7, 0x100000, URZ ;  /* 0x0010000007067890 */ /* 0x000fc8000fffe13f */
[----:B------:R-:W-:Y:S02]  /*02f0*/  USHF.L.U32 UR7, UR6, 0xb, URZ ;  /* 0x0000000b06077899 */ /* 0x000fe4000800063f */
[----:B------:R-:W-:Y:S01]  /*0300*/  USHF.L.U32 UR6, UR6, 0x1, URZ ;  /* 0x0000000106067899 */ /* 0x000fe2000800063f */
[----:B------:R-:W1:Y:S11]  /*0310*/  FENCE.VIEW.ASYNC.S ;  /* 0x00000000000073c6 */ /* 0x000e760000000000 */
[----:B-1----:R1:W2:Y:S01]  /*0320*/  SYNCS.EXCH.64 URZ, [UR11+0x58050], UR6 ;  /* 0x058050060b3f75b2 */ /* 0x0022a20008000100 */
[----:B------:R1:W3:Y:S01]  /*0330*/  SYNCS.EXCH.64 URZ, [UR11+0x58060], UR8 ;  /* 0x058060080b3f75b2 */ /* 0x0002e20008000100 */
[----:B------:R1:W4:Y:S01]  /*0340*/  SYNCS.EXCH.64 URZ, [UR11+0x58058], UR6 ;  /* 0x058058060b3f75b2 */ /* 0x0003220008000100 */
[----:B------:R1:W1:Y:S01]  /*0350*/  SYNCS.EXCH.64 URZ, [UR11+0x58068], UR8 ;  /* 0x058068080b3f75b2 */ /* 0x0002620008000100 */
[----:B------:R-:W-:Y:S01]  /*0360*/  NOP ;  /* 0x0000000000007918 */ /* 0x000fe20000000000 */
.L_x_2:
[----:B------:R-:W5:Y:S01]  /*0370*/  SHFL.IDX PT, R2, R0, RZ, 0x1f ;  /* 0x00001fff00027589 */ /* 0x000f6200000e0000 */
[----:B------:R-:W-:Y:S01]  /*0380*/  NOP ;  /* 0x0000000000007918 */ /* 0x000fe20000000000 */
[----:B-----5:R-:W-:-:S13]  /*0390*/  ISETP.NE.AND P0, PT, R2, RZ, PT ;  /* 0x000000ff0200720c */ /* 0x020fda0003f05270 */
[----:B------:R-:W-:Y:S05]  /*03a0*/  @P0 BRA `(.L_x_3) ;  /* 0x0000000000600947 */ /* 0x000fea0003800000 */
[----:B-1----:R-:W1:Y:S01]  /*03b0*/  S2UR UR7, SR_CgaCtaId ;  /* 0x00000000000779c3 */ /* 0x002e620000008800 */
[----:B------:R-:W-:Y:S01]  /*03c0*/  UMOV UR6, 0x400 ;  /* 0x0000040000067882 */ /* 0x000fe20000000000 */
[----:B------:R-:W-:Y:S01]  /*03d0*/  UMOV UR8, 0x1 ;  /* 0x0000000100087882 */ /* 0x000fe20000000000 */
[----:B------:R-:W-:Y:S01]  /*03e0*/  UMOV UR12, 0x100 ;  /* 0x00000100000c7882 */ /* 0x000fe20000000000 */
[----:B------:R-:W-:-:S04]  /*03f0*/  UIADD3 UR8, -UR8, 0x100000, URZ ;  /* 0x0010000008087890 */ /* 0x000fc8000fffe13f */
[----:B------:R-:W-:Y:S02]  /*0400*/  USHF.L.U32 UR9, UR8, 0xb, URZ ;  /* 0x0000000b08097899 */ /* 0x000fe4000800063f */
[----:B------:R-:W-:Y:S01]  /*0410*/  USHF.L.U32 UR8, UR8, 0x1, URZ ;  /* 0x0000000108087899 */ /* 0x000fe2000800063f */
[----:B------:R-:W-:Y:S01]  /*0420*/  ELECT P0, URZ, PT ;  /* 0x00000000003f782f */ /* 0x000fe20003800000 */
[----:B-1----:R-:W-:Y:S02]  /*0430*/  ULEA UR11, UR7, UR6, 0x18 ;  /* 0x00000006070b7291 */ /* 0x002fe4000f8ec03f */
[----:B------:R-:W-:-:S04]  /*0440*/  UIADD3 UR6, -UR12, 0x100000, URZ ;  /* 0x001000000c067890 */ /* 0x000fc8000fffe13f */
[----:B------:R-:W-:Y:S02]  /*0450*/  USHF.L.U32 UR7, UR6, 0xb, URZ ;  /* 0x0000000b06077899 */ /* 0x000fe4000800063f */
[----:B------:R-:W-:Y:S01]  /*0460*/  USHF.L.U32 UR6, UR6, 0x1, URZ ;  /* 0x0000000106067899 */ /* 0x000fe2000800063f */
[----:B------:R-:W1:Y:S03]  /*0470*/  FENCE.VIEW.ASYNC.S ;  /* 0x00000000000073c6 */ /* 0x000e660000000000 */
[----:B-1----:R1:W1:Y:S08]  /*0480*/  SYNCS.EXCH.64 URZ, [UR11+0x58000], UR8 ;  /* 0x058000080b3f75b2 */ /* 0x0022700008000100 */
[----:B------:R1:W1:Y:S01]  /*0490*/  SYNCS.EXCH.64 URZ, [UR11+0x58028], UR6 ;  /* 0x058028060b3f75b2 */ /* 0x0002620008000100 */
        /* <DEDUP_REMOVED lines=8> */
[----:B------:R-:W-:Y:S01]  /*0520*/  NOP ;  /* 0x0000000000007918 */ /* 0x000fe20000000000 */
.L_x_3:
        /* <DEDUP_REMOVED lines=21> */
[----:B------:R-:W-:Y:S01]  /*0680*/  NOP ;  /* 0x0000000000007918 */ /* 0x000fe20000000000 */
.L_x_4:
[----:B------:R-:W5:Y:S01]  /*0690*/  SHFL.IDX PT, R2, R0, RZ, 0x1f ;  /* 0x00001fff00027589 */ /* 0x000f6200000e0000 */
[----:B------:R-:W-:Y:S01]  /*06a0*/  ELECT P0, URZ, PT ;  /* 0x00000000003f782f */ /* 0x000fe20003800000 */
[----:B------:R-:W-:Y:S01]  /*06b0*/  NOP ;  /* 0x0000000000007918 */ /* 0x000fe20000000000 */
[----:B-1----:R-:W-:Y:S02]  /*06c0*/  UMOV UR6, 0x80 ;  /* 0x0000008000067882 */ /* 0x002fe40000000000 */
[C---:B-----5:R-:W-:Y:S02]  /*06d0*/  ISETP.NE.OR P0, PT, R2.reuse, RZ, !P0 ;  /* 0x000000ff0200720c */ /* 0x060fe40004705670 */
[----:B------:R-:W-:-:S11]  /*06e0*/  ISETP.NE.AND P2, PT, R2, RZ, PT ;  /* 0x000000ff0200720c */ /* 0x000fd60003f45270 */
[----:B------:R-:W-:Y:S01]  /*06f0*/  VOTEU.ALL UP0, P0 ;  /* 0x00000000003f7886 */ /* 0x000fe20000000000 */
[----:B------:R-:W-:Y:S01]  /*0700*/  VOTEU.ALL UP2, P0 ;  /* 0x00000000003f7886 */ /* 0x000fe20000040000 */
[----:B------:R-:W-:Y:S01]  /*0710*/  VOTEU.ALL UP3, P0 ;  /* 0x00000000003f7886 */ /* 0x000fe20000060000 */
[----:B------:R-:W-:Y:S02]  /*0720*/  VOTEU.ALL UP4, P0 ;  /* 0x00000000003f7886 */ /* 0x000fe40000080000 */
[----:B------:R-:W1:Y:S01]  /*0730*/  @!UP0 S2UR UR9, SR_CgaCtaId ;  /* 0x00000000000989c3 */ /* 0x000e620000008800 */
[----:B------:R-:W-:Y:S01]  /*0740*/  @!UP0 UMOV UR8, 0x400 ;  /* 0x0000040000088882 */ /* 0x000fe20000000000 */
[----:B------:R-:W-:-:S04]  /*0750*/  @!UP0 UIADD3 UR6, -UR6, 0x100000, URZ ;  /* 0x0010000006068890 */ /* 0x000fc8000fffe13f */
[----:B------:R-:W-:Y:S02]  /*0760*/  @!UP0 USHF.L.U32 UR7, UR6, 0xb, URZ ;  /* 0x0000000b06078899 */ /* 0x000fe4000800063f */
[----:B------:R-:W-:Y:S02]  /*0770*/  @!UP0 USHF.L.U32 UR6, UR6, 0x1, URZ ;  /* 0x0000000106068899 */ /* 0x000fe4000800063f */
[----:B-1----:R-:W-:Y:S01]  /*0780*/  @!UP0 ULEA UR8, UR9, UR8, 0x18 ;  /* 0x0000000809088291 */ /* 0x002fe2000f8ec03f */
[----:B------:R-:W-:Y:S01]  /*0790*/  VOTEU.ALL UP0, P0 ;  /* 0x00000000003f7886 */ /* 0x000fe20000000000 */
[----:B------:R-:W1:Y:S10]  /*07a0*/  FENCE.VIEW.ASYNC.S ;  /* 0x00000000000073c6 */ /* 0x000e740000000000 */
[----:B-1----:R1:W1:Y:S01]  /*07b0*/  @!UP0 SYNCS.EXCH.64 URZ, [UR8+0x58090], UR6 ;  /* 0x05809006083f85b2 */ /* 0x0022620008000100 */
[----:B------:R1:W1:Y:S01]  /*07c0*/  @!UP2 SYNCS.EXCH.64 URZ, [UR8+0x58098], UR6 ;  /* 0x05809806083fa5b2 */ /* 0x0002620008000100 */
[----:B------:R1:W1:Y:S01]  /*07d0*/  @!UP3 SYNCS.EXCH.64 URZ, [UR8+0x580a0], UR6 ;  /* 0x0580a006083fb5b2 */ /* 0x0002620008000100 */
[----:B------:R1:W1:Y:S01]  /*07e0*/  @!UP4 SYNCS.EXCH.64 URZ, [UR8+0x580a8], UR6 ;  /* 0x0580a806083fc5b2 */ /* 0x0002620008000100 */
[----:B------:R-:W-:Y:S01]  /*07f0*/  NOP ;  /* 0x0000000000007918 */ /* 0x000fe20000000000 */
[----:B------:R-:W-:Y:S05]  /*0800*/  @P2 BRA `(.L_x_5) ;  /* 0x0000000000582947 */ /* 0x000fea0003800000 */
[----:B-1----:R-:W1:Y:S01]  /*0810*/  S2UR UR7, SR_CgaCtaId ;  /* 0x00000000000779c3 */ /* 0x002e620000008800 */
[----:B------:R-:W-:Y:S01]  /*0820*/  UMOV UR6, 0x400 ;  /* 0x0000040000067882 */ /* 0x000fe20000000000 */
[----:B------:R-:W-:Y:S01]  /*0830*/  UMOV UR8, 0x20 ;  /* 0x0000002000087882 */ /* 0x000fe20000000000 */
[----:B------:R-:W-:Y:S01]  /*0840*/  UMOV UR9, 0x80 ;  /* 0x0000008000097882 */ /* 0x000fe20000000000 */
[----:B------:R-:W-:Y:S01]  /*0850*/  ELECT P0, URZ, PT ;  /* 0x00000000003f782f */ /* 0x000fe20003800000 */
[----:B-1----:R-:W-:Y:S02]  /*0860*/  ULEA UR11, UR7, UR6, 0x18 ;  /* 0x00000006070b7291 */ /* 0x002fe4000f8ec03f */
[----:B------:R-:W-:-:S04]  /*0870*/  UIADD3 UR6, -UR8, 0x100000, URZ ;  /* 0x0010000008067890 */ /* 0x000fc8000fffe13f */
[----:B------:R-:W-:Y:S02]  /*0880*/  USHF.L.U32 UR7, UR6, 0xb, URZ ;  /* 0x0000000b06077899 */ /* 0x000fe4000800063f */
[----:B------:R-:W-:Y:S02]  /*0890*/  USHF.L.U32 UR6, UR6, 0x1, URZ ;  /* 0x0000000106067899 */ /* 0x000fe4000800063f */
        /* <DEDUP_REMOVED lines=13> */
.L_x_5:
[----:B------:R-:W-:Y:S01]  /*0970*/  ISETP.NE.AND P0, PT, RZ, UR36, PT ;  /* 0x00000024ff007c0c */ /* 0x000fe2000bf05270 */
[----:B------:R-:W-:Y:S01]  /*0980*/  NOP ;  /* 0x0000000000007918 */ /* 0x000fe20000000000 */
[----:B------:R-:W-:Y:S01]  /*0990*/  MOV R0, UR5 ;  /* 0x0000000500007c02 */ /* 0x000fe20008000f00 */
[----:B-1234-:R-:W-:Y:S03]  /*09a0*/  BAR.SYNC.DEFER_BLOCKING 0x0 ;  /* 0x0000000000007b1d */ /* 0x01efe60000010000 */
[----:B------:R-:W-:-:S07]  /*09b0*/  ISETP.EQ.AND P2, PT, R0, 0x1, P1 ;  /* 0x000000010000780c */ /* 0x000fce0000f42270 */
[----:B------:R-:W-:Y:S06]  /*09c0*/  @!P0 BRA `(.L_x_6) ;  /* 0x000000bc00588947 */ /* 0x000fec0003800000 */
[----:B------:R-:W-:-:S06]  /*09d0*/  UISETP.GT.U32.AND UP0, UPT, UR10, 0x3, UPT ;  /* 0x000000030a00788c */ /* 0x000fcc000bf04070 */
[----:B------:R-:W-:-:S13]  /*09e0*/  PLOP3.LUT P0, PT, PT, PT, UP0, 0x80, 0x0 ;  /* 0x000000000000781c */ /* 0x000fda0003f0f008 */
[----:B------:R-:W-:Y:S05]  /*09f0*/  @P0 EXIT ;  /* 0x000000000000094d */ /* 0x000fea0003800000 */
.L_x_7:
[----:B------:R-:W-:-:S08]  /*0a00*/  NOP ;  /* 0x0000000000007918 */ /* 0x000fd00000000000 */
[----:B------:R-:W1:Y:S02]  /*0a10*/  USETMAXREG.TRY_ALLOC.CTAPOOL UP0, 0xf0 ;  /* 0x000000f0000079c8 */ /* 0x000e640008000600 */
[----:B-1----:R-:W-:-:S13]  /*0a20*/  PLOP3.LUT P0, PT, PT, PT, UP0, 0x80, 0x0 ;  /* 0x000000000000781c */ /* 0x002fda0003f0f008 */
[----:B------:R-:W-:Y:S05]  /*0a30*/  @!P0 BRA `(.L_x_7) ;  /* 0xfffffffc00f08947 */ /* 0x000fea000383ffff */
[----:B------:R-:W-:Y:S01]  /*0a40*/  UISETP.NE.AND UP0, UPT, UR36, 0x1, UPT ;  /* 0x000000012400788c */ /* 0x000fe2000bf05270 */
[----:B------:R-:W1:Y:S01]  /*0a50*/  S2UR UR7, SR_CTAID.X ;  /* 0x00000000000779c3 */ /* 0x000e620000002500 */
[----:B------:R-:W-:Y:S01]  /*0a60*/  UMOV UR5, URZ ;  /* 0x0000003f00057c82 */ /* 0x000fe20008000000 */
[----:B------:R-:W-:-:S03]  /*0a70*/  UMOV UR6, URZ ;  /* 0x0000003f00067c82 */ /* 0x000fc60008000000 */
[----:B------:R-:W-:-:S13]  /*0a80*/  PLOP3.LUT P0, PT, PT, PT, UP0, 0x80, 0x0 ;  /* 0x000000000000781c */ /* 0x000fda0003f0f008 */
[----:B------:R-:W-:Y:S05]  /*0a90*/  @!P0 BRA `(.L_x_8) ;  /* 0x00000000003c8947 */ /* 0x000fea0003800000 */
[----:B------:R-:W-:Y:S01]  /*0aa0*/  UISETP.NE.AND UP0, UPT, UR36, 0x2, UPT ;  /* 0x000000022400788c */ /* 0x000fe2000bf05270 */
[----:B------:R-:W-:-:S05]  /*0ab0*/  UMOV UR6, 0x1 ;  /* 0x0000000100067882 */ /* 0x000fca0000000000 */
[----:B------:R-:W-:-:S13]  /*0ac0*/  PLOP3.LUT P1, PT, PT, PT, UP0, 0x80, 0x0 ;  /* 0x000000000000781c */ /* 0x000fda0003f2f008 */
[----:B------:R-:W-:Y:S05]  /*0ad0*/  @!P1 BRA `(.L_x_8) ;  /* 0x00000000002c9947 */ /* 0x000fea0003800000 */
[----:B------:R-:W-:-:S06]  /*0ae0*/  UISETP.NE.AND UP0, UPT, UR36, 0x3, UPT ;  /* 0x000000032400788c */ /* 0x000fcc000bf05270 */
[----:B------:R-:W-:-:S13]  /*0af0*/  PLOP3.LUT P1, PT, PT, PT, UP0, 0x80, 0x0 ;  /* 0x000000000000781c */ /* 0x000fda0003f2f008 */
[----:B------:R-:W-:Y:S05]  /*0b00*/  @!P1 BRA `(.L_x_9) ;  /* 0x0000000000189947 */ /* 0x000fea0003800000 */
[----:B------:R-:W-:-:S11]  /*0b10*/  UISETP.NE.AND UP0, UPT, UR36, 0x4, UPT ;  /* 0x000000042400788c */ /* 0x000fd6000bf05270 */
[----:B------:R-:W-:Y:S01]  /*0b20*/  @!UP0 UMOV UR5, 0x1 ;  /* 0x0000000100058882 */ /* 0x000fe20000000000 */
[----:B------:R-:W-:Y:S01]  /*0b30*/  @!UP0 UMOV UR6, 0x1 ;  /* 0x0000000100068882 */ /* 0x000fe20000000000 */
[----:B------:R-:W-:Y:S01]  /*0b40*/  @UP0 UMOV UR5, URZ ;  /* 0x0000003f00050c82 */ /* 0x000fe20008000000 */
[----:B------:R-:W-:Y:S01]  /*0b50*/  @UP0 UMOV UR6, URZ ;  /* 0x0000003f00060c82 */ /* 0x000fe20008000000 */
[----:B------:R-:W-:Y:S05]  /*0b60*/  BRA `(.L_x_8) ;  /* 0x0000000000087947 */ /* 0x000fea0003800000 */
.L_x_9:
[----:B------:R-:W-:Y:S01]  /*0b70*/  UMOV UR5, 0x1 ;  /* 0x0000000100057882 */ /* 0x000fe20000000000 */
[----:B------:R-:W-:-:S05]  /*0b80*/  UMOV UR6, URZ ;  /* 0x0000003f00067c82 */ /* 0x000fca0008000000 */
.L_x_8:
[----:B------:R-:W-:Y:S05]  /*0b90*/  @!P0 BRA `(.L_x_10) ;  /* 0x00000000003c8947 */ /* 0x000fea0003800000 */
[----:B------:R-:W-:-:S06]  /*0ba0*/  UISETP.NE.AND UP0, UPT, UR36, 0x2, UPT ;  /* 0x000000022400788c */ /* 0x000fcc000bf05270 */
[----:B------:R-:W-:-:S13]  /*0bb0*/  PLOP3.LUT P0, PT, PT, PT, UP0, 0x80, 0x0 ;  /* 0x000000000000781c */ /* 0x000fda0003f0f008 */
[----:B------:R-:W-:Y:S05]  /*0bc0*/  @!P0 BRA `(.L_x_11) ;  /* 0x0000000000288947 */ /* 0x000fea0003800000 */
[----:B------:R-:W-:-:S06]  /*0bd0*/  UISETP.NE.AND UP0, UPT, UR36, 0x3, UPT ;  /* 0x000000032400788c */ /* 0x000fcc000bf05270 */
[----:B------:R-:W-:-:S13]  /*0be0*/  PLOP3.LUT P0, PT, PT, PT, UP0, 0x80, 0x0 ;  /* 0x000000000000781c */ /* 0x000fda0003f0f008 */
[----:B------:R-:W-:Y:S05]  /*0bf0*/  @!P0 BRA `(.L_x_12) ;  /* 0x0000000000148947 */ /* 0x000fea0003800000 */
[----:B------:R-:W-:-:S06]  /*0c00*/  UISETP.NE.AND UP0, UPT, UR36, 0x4, UPT ;  /* 0x000000042400788c */ /* 0x000fcc000bf05270 */
[----:B------:R-:W-:-:S13]  /*0c10*/  PLOP3.LUT P0, PT, PT, PT, UP0, 0x80, 0x0 ;  /* 0x000000000000781c */ /* 0x000fda0003f0f008 */
[----:B------:R-:W-:Y:S05]  /*0c20*/  @P0 BRA `(.L_x_13) ;  /* 0x00000000001c0947 */ /* 0x000fea0003800000 */
[----:B-1----:R-:W-:Y:S01]  /*0c30*/  ULEA UR7, UR7, 0x3, 0x1 ;  /* 0x0000000307077891 */ /* 0x002fe2000f8e083f */
[----:B------:R-:W-:Y:S11]  /*0c40*/  BRA `(.L_x_13) ;  /* 0x0000000000147947 */ /* 0x000ff60003800000 */
.L_x_12:
[----:B-1----:R-:W-:Y:S01]  /*0c50*/  ULEA UR7, UR7, 0x2, 0x1 ;  /* 0x0000000207077891 */ /* 0x002fe2000f8e083f */
[----:B------:R-:W-:Y:S11]  /*0c60*/  BRA `(.L_x_13) ;  /* 0x00000000000c7947 */ /* 0x000ff60003800000 */
.L_x_11:
[----:B-1----:R-:W-:Y:S01]  /*0c70*/  ULEA UR7, UR7, 0x1, 0x1 ;  /* 0x0000000107077891 */ /* 0x002fe2000f8e083f */
[----:B------:R-:W-:Y:S11]  /*0c80*/  BRA `(.L_x_13) ;  /* 0x0000000000047947 */ /* 0x000ff60003800000 */
.L_x_10:
[----:B-1----:R-:W-:-:S12]  /*0c90*/  USHF.L.U32 UR7, UR7, 0x1, URZ ;  /* 0x0000000107077899 */ /* 0x002fd8000800063f */
.L_x_13:
[----:B------:R-:W-:-:S04]  /*0ca0*/  ULOP3.LUT UR8, UR4, 0x1, URZ, 0xfc, !UPT ;  /* 0x0000000104087892 */ /* 0x000fc8000f8efc3f */
[----:B------:R-:W-:-:S06]  /*0cb0*/  UISETP.NE.AND UP0, UPT, UR8, 0x3, UPT ;  /* 0x000000030800788c */ /* 0x000fcc000bf05270 */
[----:B------:R-:W-:-:S13]  /*0cc0*/  PLOP3.LUT P0, PT, PT, PT, UP0, 0x80, 0x0 ;  /* 0x000000000000781c */ /* 0x000fda0003f0f008 */
[----:B------:R-:W-:Y:S05]  /*0cd0*/  @!P0 BRA `(.L_x_14) ;  /* 0x0000000000048947 */ /* 0x000fea0003800000 */
[----:B-1----:R-:W-:Y:S01]  /*0ce0*/  BPT.TRAP 0x1 ;  /* 0x000000040000795c */ /* 0x002fe20000300000 */
.L_x_14:
[----:B------:R-:W2:Y:S01]  /*0cf0*/  S2UR UR8, SR_CgaCtaId ;  /* 0x00000000000879c3 */ /* 0x000ea20000008800 */
[----:B------:R-:W-:Y:S01]  /*0d00*/  UMOV UR37, 0x400 ;  /* 0x0000040000257882 */ /* 0x000fe20000000000 */
[----:B------:R-:W-:-:S04]  /*0d10*/  MOV R0, UR5 ;  /* 0x0000000500007c02 */ /* 0x000fc80008000f00 */
[----:B------:R-:W-:Y:S01]  /*0d20*/  SHF.L.U32 R0, R0, 0x1f, RZ ;  /* 0x0000001f00007819 */ /* 0x000fe200000006ff */
[----:B--2---:R-:W-:-:S04]  /*0d30*/  ULEA UR37, UR8, UR37, 0x18 ;  /* 0x0000002508257291 */ /* 0x004fc8000f8ec03f */
[----:B------:R-:W-:-:S09]  /*0d40*/  ULEA UR8, UR6, UR37, 0x3 ;  /* 0x0000002506087291 */ /* 0x000fd2000f8e183f */
[----:B------:R-:W2:Y:S02]  /*0d50*/  SYNCS.PHASECHK.TRANS64.TRYWAIT P1, [UR8+0x58050], R0 ;  /* 0x05805000ff0075a7 */ /* 0x000ea40008020148 */
[----:B--2---:R-:W-:Y:S05]  /*0d60*/  @!P1 BRA `(.L_x_15) ;  /* 0x000000cc001c9947 */ /* 0x004fea0003800000 */
.L_x_93:
[----:B------:R-:W-:Y:S05]  /*0d70*/  @!P0 BRA `(.L_x_16) ;  /* 0x0000000000048947 */ /* 0x000fea0003800000 */
[----:B-1----:R-:W-:Y:S01]  /*0d80*/  BPT.TRAP 0x1 ;  /* 0x000000040000795c */ /* 0x002fe20000300000 */
.L_x_16:
[----:B------:R-:W-:Y:S01]  /*0d90*/  SHF.L.U32 R5, RZ, 0x1f, RZ ;  /* 0x0000001fff057819 */ /* 0x000fe200000006ff */
[----:B------:R-:W-:Y:S01]  /*0da0*/  UIADD3 UR11, UR37, 0x58090, URZ ;  /* 0x00058090250b7890 */ /* 0x000fe2000fffe03f */
[----:B------:R-:W-:Y:S02]  /*0db0*/  ISETP.NE.AND P2, PT, RZ, UR10, PT ;  /* 0x0000000aff007c0c */ /* 0x000fe4000bf45270 */
[----:B------:R-:W3:Y:S02]  /*0dc0*/  SYNCS.PHASECHK.TRANS64.TRYWAIT P1, [UR37+0x58000], R5 ;  /* 0x05800005ff0075a7 */ /* 0x000ee40008020165 */
[----:B---3--:R-:W-:Y:S09]  /*0dd0*/  @!P1 BRA `(.L_x_17) ;  /* 0x000000cc00189947 */ /* 0x008ff20003800000 */
.L_x_94:
[----:B------:R-:W-:Y:S01]  /*0de0*/  ULEA UR10, UR10, UR11, 0x3 ;  /* 0x0000000b0a0a7291 */ /* 0x000fe2000f8e183f */
[----:B--2---:R-:W-:Y:S01]  /*0df0*/  SEL R0, RZ, 0x1, P2 ;  /* 0x00000001ff007807 */ /* 0x004fe20001000000 */
[----:B------:R-:W-:-:S03]  /*0e00*/  UIADD3 UR5, UR36, -0x1, URZ ;  /* 0xffffffff24057890 */ /* 0x000fc6000fffe03f */
[----:B------:R-:W-:Y:S01]  /*0e10*/  SHF.L.U32 R0, R0, 0x1f, RZ ;  /* 0x0000001f00007819 */ /* 0x000fe200000006ff */
[----:B------:R-:W-:-:S03]  /*0e20*/  USHF.L.U32 UR5, UR5, 0x3, URZ ;  /* 0x0000000305057899 */ /* 0x000fc6000800063f */
[----:B------:R-:W2:Y:S02]  /*0e30*/  SYNCS.PHASECHK.TRANS64.TRYWAIT P1, [UR10], R0 ;  /* 0x00000000ff0075a7 */ /* 0x000ea4000802014a */
[----:B--2---:R-:W-:Y:S07]  /*0e40*/  @!P1 BRA `(.L_x_18) ;  /* 0x000000cc00149947 */ /* 0x004fee0003800000 */
.L_x_95:
[----:B------:R-:W-:Y:S01]  /*0e50*/  USHF.R.U32.HI UR8, URZ, 0x4, UR37 ;  /* 0x000000043f087899 */ /* 0x000fe20008011625 */
[----:B------:R-:W-:Y:S01]  /*0e60*/  WARPGROUP.ARRIVE ;  /* 0x00000000000079c5 */ /* 0x000fe20000000000 */
[----:B------:R-:W-:Y:S02]  /*0e70*/  UIADD3 UR9, UR37, 0x8000, URZ ;  /* 0x0000800025097890 */ /* 0x000fe4000fffe03f */
[----:B------:R-:W-:Y:S02]  /*0e80*/  ULOP3.LUT UR8, UR8, 0x3fff, URZ, 0xc0, !UPT ;  /* 0x00003fff08087892 */ /* 0x000fe4000f8ec03f */
[----:B------:R-:W-:Y:S02]  /*0e90*/  USHF.R.U32.HI UR9, URZ, 0x4, UR9 ;  /* 0x000000043f097899 */ /* 0x000fe40008011609 */
[----:B------:R-:W-:Y:S02]  /*0ea0*/  ULOP3.LUT UR8, UR8, 0x10000, URZ, 0xfc, !UPT ;  /* 0x0001000008087892 */ /* 0x000fe4000f8efc3f */
[----:B------:R-:W-:-:S02]  /*0eb0*/  ULOP3.LUT UR10, UR9, 0x3fff, URZ, 0xc0, !UPT ;  /* 0x00003fff090a7892 */ /* 0x000fc4000f8ec03f */
[----:B------:R-:W-:Y:S02]  /*0ec0*/  ULEA UR8, UR6, UR8, 0xa ;  /* 0x0000000806087291 */ /* 0x000fe4000f8e503f */
[----:B------:R-:W-:Y:S01]  /*0ed0*/  ULOP3.LUT UR6, UR10, 0x10000, URZ, 0xfc, !UPT ;  /* 0x000100000a067892 */ /* 0x000fe2000f8efc3f */
[----:B------:R-:W-:Y:S01]  /*0ee0*/  UMOV UR9, 0x40000040 ;  /* 0x4000004000097882 */ /* 0x000fe20000000000 */
[----:B------:R-:W-:Y:S01]  /*0ef0*/  UMOV UR15, 0x40000040 ;  /* 0x40000040000f7882 */ /* 0x000fe20000000000 */
[----:B------:R-:W-:Y:S02]  /*0f00*/  UMOV UR13, UR9 ;  /* 0x00000009000d7c82 */ /* 0x000fe40008000000 */
[----:B------:R-:W-:Y:S01]  /*0f10*/  UMOV UR12, UR8 ;  /* 0x00000008000c7c82 */ /* 0x000fe20008000000 */
[----:B------:R-:W-:Y:S01]  /*0f20*/  UIADD3 UR16, UR8, 0x4, URZ ;  /* 0x0000000408107890 */ /* 0x000fe2000fffe03f */
[----:B------:R-:W-:Y:S01]  /*0f30*/  UMOV UR14, UR6 ;  /* 0x00000006000e7c82 */ /* 0x000fe20008000000 */
[----:B------:R-:W-:Y:S01]  /*0f40*/  UIADD3 UR18, UR6, 0x4, URZ ;  /* 0x0000000406127890 */ /* 0x000fe2000fffe03f */
[----:B------:R-:W-:Y:S01]  /*0f50*/  HGMMA.64x256x16.F32 R24, gdesc[UR12], RZ, !UPT, gsb0 ;  /* 0x03e000000c1879f0 */ /* 0x000fe2000c0008ff */
[----:B------:R-:W-:-:S02]  /*0f60*/  UIADD3 UR12, UR8, 0x2, URZ ;  /* 0x00000002080c7890 */ /* 0x000fc4000fffe03f */
[----:B------:R-:W-:Y:S01]  /*0f70*/  UIADD3 UR14, UR6, 0x2, URZ ;  /* 0x00000002060e7890 */ /* 0x000fe2000fffe03f */
[----:B------:R-:W-:Y:S01]  /*0f80*/  UMOV UR13, 0x40000040 ;  /* 0x40000040000d7882 */ /* 0x000fe20000000000 */
[----:B------:R-:W-:Y:S01]  /*0f90*/  UMOV UR15, 0x40000040 ;  /* 0x40000040000f7882 */ /* 0x000fe20000000000 */
[----:B------:R-:W-:Y:S01]  /*0fa0*/  UMOV UR17, 0x40000040 ;  /* 0x4000004000117882 */ /* 0x000fe20000000000 */
[----:B------:R-:W-:Y:S01]  /*0fb0*/  UMOV UR19, 0x40000040 ;  /* 0x4000004000137882 */ /* 0x000fe20000000000 */
[----:B------:R-:W-:Y:S02]  /*0fc0*/  UIADD3 UR20, UR8, 0x6, URZ ;  /* 0x0000000608147890 */ /* 0x000fe4000fffe03f */
[----:B------:R-:W-:Y:S01]  /*0fd0*/  UIADD3 UR22, UR6, 0x6, URZ ;  /* 0x0000000606167890 */ /* 0x000fe2000fffe03f */
[----:B------:R-:W-:Y:S01]  /*0fe0*/  UMOV UR21, 0x40000040 ;  /* 0x4000004000157882 */ /* 0x000fe20000000000 */
[----:B------:R-:W-:Y:S01]  /*0ff0*/  UMOV UR23, 0x40000040 ;  /* 0x4000004000177882 */ /* 0x000fe20000000000 */
[----:B------:R-:W-:-:S02]  /*1000*/  UIADD3 UR24, UR8, 0x200, URZ ;  /* 0x0000020008187890 */ /* 0x000fc4000fffe03f */
[----:B------:R-:W-:Y:S01]  /*1010*/  UIADD3 UR26, UR6, 0x800, URZ ;  /* 0x00000800061a7890 */ /* 0x000fe2000fffe03f */
[----:B------:R-:W-:Y:S01]  /*1020*/  UMOV UR25, 0x40000040 ;  /* 0x4000004000197882 */ /* 0x000fe20000000000 */
[----:B------:R-:W-:Y:S01]  /*1030*/  UMOV UR27, 0x40000040 ;  /* 0x40000040001b7882 */ /* 0x000fe20000000000 */
[----:B------:R-:W-:Y:S02]  /*1040*/  UIADD3 UR28, UR8, 0x202, URZ ;  /* 0x00000202081c7890 */ /* 0x000fe4000fffe03f */
[----:B------:R-:W-:Y:S01]  /*1050*/  UIADD3 UR30, UR6, 0x802, URZ ;  /* 0x00000802061e7890 */ /* 0x000fe2000fffe03f */
        /* <DEDUP_REMOVED lines=10> */
[----:B------:R-:W-:Y:S01]  /*1100*/  ULOP3.LUT UR5, UR5, 0x8, URZ, 0xc, !UPT ;  /* 0x0000000805057892 */ /* 0x000fe2000f8e0c3f */
[----:B------:R-:W-:Y:S02]  /*1110*/  WARPGROUP.DEPBAR.LE gsb0, 0x0 ;  /* 0x00008000000079c5 */ /* 0x000fe40000010000 */
[----:B------:R-:W-:-:S06]  /*1120*/  WARPGROUP.ARRIVE ;  /* 0x00000000000079c5 */ /* 0x000fcc0000000000 */
[----:B------:R-:W-:Y:S01]  /*1130*/  HGMMA.64x256x16.F32 R24, gdesc[UR12], R24, gsb0 ;  /* 0x03e000000c1879f0 */ /* 0x000fe20008000818 */
[----:B------:R-:W-:Y:S01]  /*1140*/  ULDC UR14, c[0x0][0x604] ;  /* 0x00018100000e7ab9 */ /* 0x000fe20000000800 */
[----:B------:R-:W-:Y:S01]  /*1150*/  ULDC UR15, c[0x0][0x604] ;  /* 0x00018100000f7ab9 */ /* 0x000fe20000000800 */
[----:B------:R-:W-:Y:S02]  /*1160*/  WARPGROUP.DEPBAR.LE gsb0, 0x0 ;  /* 0x00008000000079c5 */ /* 0x000fe40000010000 */
[----:B------:R-:W-:-:S15]  /*1170*/  WARPGROUP.ARRIVE ;  /* 0x00000000000079c5 */ /* 0x000fde0000000000 */
[----:B------:R-:W-:-:S08]  /*1180*/  NOP ;  /* 0x0000000000007918 */ /* 0x000fd00000000000 */
        /* <DEDUP_REMOVED lines=19> */
[----:B------:R-:W-:Y:S02]  /*12c0*/  ULDC UR30, c[0x0][0x604] ;  /* 0x00018100001e7ab9 */ /* 0x000fe40000000800 */
[----:B------:R-:W-:Y:S02]  /*12d0*/  WARPGROUP.DEPBAR.LE gsb0, 0x0 ;  /* 0x00008000000079c5 */ /* 0x000fe40000010000 */
[----:B------:R-:W-:-:S15]  /*12e0*/  WARPGROUP.ARRIVE ;  /* 0x00000000000079c5 */ /* 0x000fde0000000000 */
[----:B------:R-:W-:-:S08]  /*12f0*/  NOP ;  /* 0x0000000000007918 */ /* 0x000fd00000000000 */
[----:B------:R-:W-:Y:S03]  /*1300*/  HGMMA.64x256x16.F32 R24, gdesc[UR32], R24, gsb0 ;  /* 0x03e00000201879f0 */ /* 0x000fe60008000818 */
[----:B------:R-:W-:Y:S02]  /*1310*/  WARPGROUP.DEPBAR.LE gsb0, 0x0 ;  /* 0x00008000000079c5 */ /* 0x000fe40000010000 */
[----:B------:R-:W-:-:S15]  /*1320*/  WARPGROUP.ARRIVE ;  /* 0x00000000000079c5 */ /* 0x000fde0000000000 */
[----:B------:R-:W-:-:S08]  /*1330*/  NOP ;  /* 0x0000000000007918 */ /* 0x000fd00000000000 */
[----:B------:R-:W-:Y:S03]  /*1340*/  HGMMA.64x256x16.F32 R24, gdesc[UR40], R24, gsb0 ;  /* 0x03e00000281879f0 */ /* 0x000fe60008000818 */
[----:B------:R-:W-:Y:S02]  /*1350*/  WARPGROUP.DEPBAR.LE gsb0, 0x0 ;  /* 0x00008000000079c5 */ /* 0x000fe40000010000 */
[----:B--2---:R-:W-:-:S04]  /*1360*/  FMNMX R3, R24, R25, !PT ;  /* 0x0000001918037209 */ /* 0x004fc80007800000 */
[----:B------:R-:W-:-:S04]  /*1370*/  FMNMX R0, R28, R3, !PT ;  /* 0x000000031c007209 */ /* 0x000fc80007800000 */
        /* <DEDUP_REMOVED lines=9> */
[----:B------:R-:W-:Y:S02]  /*1410*/  FMNMX R0, R48, R3, !PT ;  /* 0x0000000330007209 */ /* 0x000fe40007800000 */
[----:B------:R-:W-:Y:S02]  /*1420*/  FMNMX R3, R26, R27, !PT ;  /* 0x0000001b1a037209 */ /* 0x000fe40007800000 */
[----:B------:R-:W-:Y:S02]  /*1430*/  FMNMX R7, R49, R0, !PT ;  /* 0x0000000031077209 */ /* 0x000fe40007800000 */
[----:B------:R-:W-:Y:S02]  /*1440*/  FMNMX R0, R30, R3, !PT ;  /* 0x000000031e007209 */ /* 0x000fe40007800000 */
[----:B------:R-:W-:Y:S02]  /*1450*/  FMNMX R2, R52, R7, !PT ;  /* 0x0000000734027209 */ /* 0x000fe40007800000 */
[----:B------:R-:W-:-:S02]  /*1460*/  FMNMX R3, R31, R0, !PT ;  /* 0x000000001f037209 */ /* 0x000fc40007800000 */
        /* <DEDUP_REMOVED lines=97> */
[----:B------:R-:W-:-:S03]  /*1a80*/  FMNMX R0, R130, R3, !PT ;  /* 0x0000000382007209 */ /* 0x000fc60007800000 */
[----:B------:R-:W2:Y:S01]  /*1a90*/  SHFL.BFLY PT, R7, R2, 0x1, 0x1f ;  /* 0x0c201f0002077f89 */ /* 0x000ea200000e0000 */
[----:B------:R-:W-:-:S04]  /*1aa0*/  FMNMX R3, R131, R0, !PT ;  /* 0x0000000083037209 */ /* 0x000fc80007800000 */
[----:B------:R-:W-:-:S04]  /*1ab0*/  FMNMX R0, R134, R3, !PT ;  /* 0x0000000386007209 */ /* 0x000fc80007800000 */
[----:B------:R-:W-:-:S04]  /*1ac0*/  FMNMX R3, R135, R0, !PT ;  /* 0x0000000087037209 */ /* 0x000fc80007800000 */
[----:B------:R-:W-:-:S04]  /*1ad0*/  FMNMX R0, R138, R3, !PT ;  /* 0x000000038a007209 */ /* 0x000fc80007800000 */
[----:B------:R-:W-:-:S04]  /*1ae0*/  FMNMX R3, R139, R0, !PT ;  /* 0x000000008b037209 */ /* 0x000fc80007800000 */
[----:B------:R-:W-:Y:S02]  /*1af0*/  FMNMX R0, R142, R3, !PT ;  /* 0x000000038e007209 */ /* 0x000fe40007800000 */
[----:B--2---:R-:W-:Y:S02]  /*1b00*/  FMNMX R7, R2, R7, !PT ;  /* 0x0000000702077209 */ /* 0x004fe40007800000 */
[----:B------:R-:W-:-:S03]  /*1b10*/  FMNMX R3, R143, R0, !PT ;  /* 0x000000008f037209 */ /* 0x000fc60007800000 */
[----:B------:R-:W2:Y:S01]  /*1b20*/  SHFL.BFLY PT, R4, R7, 0x2, 0x1f ;  /* 0x0c401f0007047f89 */ /* 0x000ea200000e0000 */
[----:B------:R-:W-:-:S04]  /*1b30*/  FMNMX R0, R146, R3, !PT ;  /* 0x0000000392007209 */ /* 0x000fc80007800000 */
[----:B------:R-:W-:-:S04]  /*1b40*/  FMNMX R3, R147, R0, !PT ;  /* 0x0000000093037209 */ /* 0x000fc80007800000 */
[----:B------:R-:W-:-:S04]  /*1b50*/  FMNMX R0, R150, R3, !PT ;  /* 0x0000000396007209 */ /* 0x000fc80007800000 */
[----:B------:R-:W-:-:S05]  /*1b60*/  FMNMX R2, R151, R0, !PT ;  /* 0x0000000097027209 */ /* 0x000fca0007800000 */
[----:B------:R-:W3:Y:S01]  /*1b70*/  SHFL.BFLY PT, R9, R2, 0x1, 0x1f ;  /* 0x0c201f0002097f89 */ /* 0x000ee200000e0000 */
[----:B--2---:R-:W-:-:S04]  /*1b80*/  FMNMX R0, R7, R4, !PT ;  /* 0x0000000407007209 */ /* 0x004fc80007800000 */
[----:B------:R-:W-:-:S04]  /*1b90*/  FSETP.NEU.AND P1, PT, R0, -INF , PT ;  /* 0xff8000000000780b */ /* 0x000fc80003f2d000 */
[----:B------:R-:W-:-:S05]  /*1ba0*/  FSEL R3, R0, RZ, P1 ;  /* 0x000000ff00037208 */ /* 0x000fca0000800000 */
[----:B------:R-:W-:Y:S01]  /*1bb0*/  FMUL R3, R3, UR14 ;  /* 0x0000000e03037c20 */ /* 0x000fe20008400000 */
[----:B------:R-:W-:-:S03]  /*1bc0*/  ULDC UR14, c[0x0][0x604] ;  /* 0x00018100000e7ab9 */ /* 0x000fc60000000800 */
[--C-:B------:R-:W-:Y:S01]  /*1bd0*/  FFMA R6, R24, UR14, -R3.reuse ;  /* 0x0000000e18067c23 */ /* 0x100fe20008000803 */
[----:B------:R-:W-:Y:S01]  /*1be0*/  ULDC UR14, c[0x0][0x604] ;  /* 0x00018100000e7ab9 */ /* 0x000fe20000000800 */
[----:B---3--:R-:W-:Y:S01]  /*1bf0*/  FMNMX R9, R2, R9, !PT ;  /* 0x0000000902097209 */ /* 0x008fe20007800000 */
[--C-:B------:R-:W-:Y:S01]  /*1c00*/  FFMA R7, R25, UR14, -R3.reuse ;  /* 0x0000000e19077c23 */ /* 0x100fe20008000803 */
[----:B------:R-:W-:Y:S01]  /*1c10*/  ULDC UR14, c[0x0][0x604] ;  /* 0x00018100000e7ab9 */ /* 0x000fe20000000800 */
[----:B------:R-:W-:Y:S01]  /*1c20*/  FSETP.GEU.AND P6, PT, R6, -126, PT ;  /* 0xc2fc00000600780b */ /* 0x000fe20003fce000 */
[--C-:B------:R-:W-:Y:S01]  /*1c30*/  FFMA R28, R28, UR14, -R3.reuse ;  /* 0x0000000e1c1c7c23 */ /* 0x100fe20008000803 */
[----:B------:R-:W2:Y:S01]  /*1c40*/  SHFL.BFLY PT, R2, R9, 0x2, 0x1f ;  /* 0x0c401f0009027f89 */ /* 0x000ea200000e0000 */
[----:B------:R-:W-:Y:S01]  /*1c50*/  FSETP.GEU.AND P5, PT, R7, -126, PT ;  /* 0xc2fc00000700780b */ /* 0x000fe20003fae000 */
[----:B------:R-:W-:Y:S02]  /*1c60*/  ULDC UR14, c[0x0][0x604] ;  /* 0x00018100000e7ab9 */ /* 0x000fe40000000800 */
[--C-:B------:R-:W-:Y:S01]  /*1c70*/  FFMA R10, R29, UR14, -R3.reuse ;  /* 0x0000000e1d0a7c23 */ /* 0x100fe20008000803 */
[----:B------:R-:W-:Y:S01]  /*1c80*/  ULDC UR14, c[0x0][0x604] ;  /* 0x00018100000e7ab9 */ /* 0x000fe20000000800 */
[----:B------:R-:W-:Y:S01]  /*1c90*/  FSETP.GEU.AND P3, PT, R28, -126, PT ;  /* 0xc2fc00001c00780b */ /* 0x000fe20003f6e000 */
[--C-:B------:R-:W-:Y:S01]  /*1ca0*/  FFMA R11, R32, UR14, -R3.reuse ;  /* 0x0000000e200b7c23 */ /* 0x100fe20008000803 */
[----:B------:R-:W-:Y:S01]  /*1cb0*/  ULDC UR14, c[0x0][0x604] ;  /* 0x00018100000e7ab9 */ /* 0x000fe20000000800 */
[----:B------:R-:W-:Y:S01]  /*1cc0*/  FSETP.GEU.AND P2, PT, R10, -126, PT ;  /* 0xc2fc00000a00780b */ /* 0x000fe20003f4e000 */
[--C-:B------:R-:W-:Y:S01]  /*1cd0*/  FFMA R12, R33, UR14, -R3.reuse ;  /* 0x0000000e210c7c23 */ /* 0x100fe20008000803 */
[----:B------:R-:W-:Y:S01]  /*1ce0*/  @!P6 FMUL R6, R6, 0.5 ;  /* 0x3f0000000606e820 */ /* 0x000fe20000400000 */
[----:B------:R-:W-:Y:S01]  /*1cf0*/  ULDC UR14, c[0x0][0x604] ;  /* 0x00018100000e7ab9 */ /* 0x000fe20000000800 */
[----:B------:R-:W-:Y:S01]  /*1d00*/  FSETP.GEU.AND P4, PT, R11, -126, PT ;  /* 0xc2fc00000b00780b */ /* 0x000fe20003f8e000 */
[----:B------:R-:W-:Y:S01]  /*1d10*/  @!P5 FMUL R7, R7, 0.5 ;  /* 0x3f0000000707d820 */ /* 0x000fe20000400000 */
[--C-:B------:R-:W-:Y:S01]  /*1d20*/  FFMA R13, R36, UR14, -R3.reuse ;  /* 0x0000000e240d7c23 */ /* 0x100fe20008000803 */
[----:B------:R-:W-:Y:S01]  /*1d30*/  ULDC UR14, c[0x0][0x604] ;  /* 0x00018100000e7ab9 */ /* 0x000fe20000000800 */
[----:B------:R-:W3:Y:S01]  /*1d40*/  MUFU.EX2 R6, R6 ;  /* 0x0000000600067308 */ /* 0x000ee20000000800 */
[--C-:B------:R-:W-:Y:S01]  /*1d50*/  FFMA R14, R37, UR14, -R3.reuse ;  /* 0x0000000e250e7c23 */ /* 0x100fe20008000803 */
[----:B------:R-:W-:Y:S01]  /*1d60*/  ULDC UR14, c[0x0][0x604] ;  /* 0x00018100000e7ab9 */ /* 0x000fe20000000800 */
[----:B------:R-:W-:Y:S01]  /*1d70*/  @!P3 FMUL R28, R28, 0.5 ;  /* 0x3f0000001c1cb820 */ /* 0x000fe20000400000 */
[--C-:B------:R-:W-:Y:S01]  /*1d80*/  FFMA R15, R40, UR14, -R3.reuse ;  /* 0x0000000e280f7c23 */ /* 0x100fe20008000803 */
[----:B------:R-:W-:Y:S01]  /*1d90*/  @!P2 FMUL R10, R10, 0.5 ;  /* 0x3f0000000a0aa820 */ /* 0x000fe20000400000 */
[----:B------:R-:W-:Y:S01]  /*1da0*/  ULDC UR14, c[0x0][0x604] ;  /* 0x00018100000e7ab9 */ /* 0x000fe20000000800 */
[----:B--2---:R-:W-:Y:S01]  /*1db0*/  FMNMX R2, R9, R2, !PT ;  /* 0x0000000209027209 */ /* 0x004fe20007800000 */
[----:B------:R-:W2:Y:S01]  /*1dc0*/  MUFU.EX2 R7, R7 ;  /* 0x0000000700077308 */ /* 0x000ea20000000800 */
[--C-:B------:R-:W-:Y:S01]  /*1dd0*/  FFMA R16, R41, UR14, -R3.reuse ;  /* 0x0000000e29107c23 */ /* 0x100fe20008000803 */
[----:B------:R-:W-:Y:S01]  /*1de0*/  ULDC UR14, c[0x0][0x604] ;  /* 0x00018100000e7ab9 */ /* 0x000fe20000000800 */
[----:B------:R-:W-:Y:S01]  /*1df0*/  FSETP.NEU.AND P1, PT, R2, -INF , PT ;  /* 0xff8000000200780b */ /* 0x000fe20003f2d000 */
[--C-:B------:R-:W-:Y:S01]  /*1e00*/  FFMA R17, R44, UR14, -R3.reuse ;  /* 0x0000000e2c117c23 */ /* 0x100fe20008000803 */
[----:B------:R-:W-:Y:S01]  /*1e10*/  ULDC UR14, c[0x0][0x604] ;  /* 0x00018100000e7ab9 */ /* 0x000fe20000000800 */
[----:B------:R-:W-:Y:S01]  /*1e20*/  @!P4 FMUL R11, R11, 0.5 ;  /* 0x3f0000000b0bc820 */ /* 0x000fe20000400000 */
[----:B------:R-:W-:Y:S01]  /*1e30*/  FSEL R4, R2, RZ, P1 ;  /* 0x000000ff02047208 */ /* 0x000fe20000800000 */
[----:B------:R-:W4:Y:S01]  /*1e40*/  MUFU.EX2 R10, R10 ;  /* 0x0000000a000a7308 */ /* 0x000f220000000800 */
[----:B------:R-:W-:Y:S01]  /*1e50*/  FSETP.GEU.AND P1, PT, R12, -126, PT ;  /* 0xc2fc00000c00780b */ /* 0x000fe20003f2e000 */
[----:B---3--:R-:W-:Y:S01]  /*1e60*/  @!P6 FMUL R6, R6, R6 ;  /* 0x000000060606e220 */ /* 0x008fe20000400000 */
[----:B------:R-:W-:Y:S01]  /*1e70*/  FSETP.GEU.AND P6, PT, R13, -126, PT ;  /* 0xc2fc00000d00780b */ /* 0x000fe20003fce000 */
[----:B------:R-:W-:Y:S01]  /*1e80*/  FFMA R18, R45, UR14, -R3 ;  /* 0x0000000e2d127c23 */ /* 0x000fe20008000803 */
[----:B------:R-:W-:-:S02]  /*1e90*/  ULDC UR14, c[0x0][0x604] ;  /* 0x00018100000e7ab9 */ /* 0x000fc40000000800 */
[--C-:B------:R-:W-:Y:S01]  /*1ea0*/  FFMA R19, R48, UR14, -R3.reuse ;  /* 0x0000000e30137c23 */ /* 0x100fe20008000803 */
[----:B------:R-:W3:Y:S01]  /*1eb0*/  MUFU.EX2 R9, R28 ;  /* 0x0000001c00097308 */ /* 0x000ee20000000800 */
[----:B--2---:R-:W-:Y:S01]  /*1ec0*/  @!P5 FMUL R7, R7, R7 ;  /* 0x000000070707d220 */ /* 0x004fe20000400000 */
[----:B------:R-:W-:Y:S01]  /*1ed0*/  FSETP.GEU.AND P5, PT, R14, -126, PT ;  /* 0xc2fc00000e00780b */ /* 0x000fe20003fae000 */
[----:B------:R-:W-:Y:S02]  /*1ee0*/  ULDC UR14, c[0x0][0x604] ;  /* 0x00018100000e7ab9 */ /* 0x000fe40000000800 */
[--C-:B------:R-:W-:Y:S01]  /*1ef0*/  FFMA R20, R49, UR14, -R3.reuse ;  /* 0x0000000e31147c23 */ /* 0x100fe20008000803 */
[----:B------:R-:W-:Y:S01]  /*1f00*/  @!P1 FMUL R12, R12, 0.5 ;  /* 0x3f0000000c0c9820 */ /* 0x000fe20000400000 */
[----:B------:R-:W-:Y:S01]  /*1f10*/  ULDC UR14, c[0x0][0x604] ;  /* 0x00018100000e7ab9 */ /* 0x000fe20000000800 */
[----:B------:R-:W-:Y:S01]  /*1f20*/  @!P6 FMUL R13, R13, 0.5 ;  /* 0x3f0000000d0de820 */ /* 0x000fe20000400000 */
[----:B------:R-:W2:Y:S01]  /*1f30*/  MUFU.EX2 R11, R11 ;  /* 0x0000000b000b7308 */ /* 0x000ea20000000800 */
[----:B----4-:R-:W-:Y:S01]  /*1f40*/  @!P2 FMUL R10, R10, R10 ;  /* 0x0000000a0a0aa220 */ /* 0x010fe20000400000 */
[----:B------:R-:W-:Y:S01]  /*1f50*/  FSETP.GEU.AND P2, PT, R16, -126, PT ;  /* 0xc2fc00001000780b */ /* 0x000fe20003f4e000 */
[----:B------:R-:W-:Y:S01]  /*1f60*/  FFMA R21, R52, UR14, -R3 ;  /* 0x0000000e34157c23 */ /* 0x000fe20008000803 */
[----:B------:R-:W-:-:S02]  /*1f70*/  ULDC UR14, c[0x0][0x604] ;  /* 0x00018100000e7ab9 */ /* 0x000fc40000000800 */
[----:B------:R-:W-:Y:S01]  /*1f80*/  @!P5 FMUL R14, R14, 0.5 ;  /* 0x3f0000000e0ed820 */ /* 0x000fe20000400000 */
[--C-:B------:R-:W-:Y:S01]  /*1f90*/  FFMA R22, R53, UR14, -R3.reuse ;  /* 0x0000000e35167c23 */ /* 0x100fe20008000803 */
[----:B------:R-:W4:Y:S01]  /*1fa0*/  MUFU.EX2 R12, R12 ;  /* 0x0000000c000c7308 */ /* 0x000f220000000800 */
[----:B---3--:R-:W-:Y:S01]  /*1fb0*/  @!P3 FMUL R9, R9, R9 ;  /* 0x000000090909b220 */ /* 0x008fe20000400000 */
[----:B------:R-:W-:Y:S01]  /*1fc0*/  FSETP.GEU.AND P3, PT, R15, -126, PT ;  /* 0xc2fc00000f00780b */ /* 0x000fe20003f6e000 */
[----:B------:R-:W-:Y:S02]  /*1fd0*/  ULDC UR14, c[0x0][0x604] ;  /* 0x00018100000e7ab9 */ /* 0x000fe40000000800 */
[--C-:B------:R-:W-:Y:S01]  /*1fe0*/  FFMA R24, R56, UR14, -R3.reuse ;  /* 0x0000000e38187c23 */ /* 0x100fe20008000803 */
[----:B------:R-:W-:Y:S01]  /*1ff0*/  ULDC UR14, c[0x0][0x604] ;  /* 0x00018100000e7ab9 */ /* 0x000fe20000000800 */
[----:B------:R-:W-:Y:S01]  /*2000*/  @!P2 FMUL R16, R16, 0.5 ;  /* 0x3f0000001010a820 */ /* 0x000fe20000400000 */
[----:B------:R-:W3:Y:S01]  /*2010*/  MUFU.EX2 R14, R14 ;  /* 0x0000000e000e7308 */ /* 0x000ee20000000800 */
[----:B--2---:R-:W-:Y:S01]  /*2020*/  @!P4 FMUL R11, R11, R11 ;  /* 0x0000000b0b0bc220 */ /* 0x004fe20000400000 */
[----:B------:R-:W-:Y:S01]  /*2030*/  FSETP.GEU.AND P4, PT, R17, -126, PT ;  /* 0xc2fc00001100780b */ /* 0x000fe20003f8e000 */
[----:B------:R-:W-:Y:S01]  /*2040*/  FFMA R23, R57, UR14, -R3 ;  /* 0x0000000e39177c23 */ /* 0x000fe20008000803 */
[----:B------:R-:W-:-:S02]  /*2050*/  ULDC UR14, c[0x0][0x604] ;  /* 0x00018100000e7ab9 */ /* 0x000fc40000000800 */
[--C-:B------:R-:W-:Y:S01]  /*2060*/  FFMA R25, R60, UR14, -R3.reuse ;  /* 0x0000000e3c197c23 */ /* 0x100fe20008000803 */
[----:B------:R-:W-:Y:S01]  /*2070*/  @!P3 FMUL R15, R15, 0.5 ;  /* 0x3f0000000f0fb820 */ /* 0x000fe20000400000 */
[----:B------:R-:W2:Y:S01]  /*2080*/  MUFU.EX2 R13, R13 ;  /* 0x0000000d000d7308 */ /* 0x000ea20000000800 */
[----:B----4-:R-:W-:Y:S01]  /*2090*/  @!P1 FMUL R12, R12, R12 ;  /* 0x0000000c0c0c9220 */ /* 0x010fe20000400000 */
[----:B------:R-:W-:Y:S01]  /*20a0*/  FSETP.GEU.AND P1, PT, R18, -126, PT ;  /* 0xc2fc00001200780b */ /* 0x000fe20003f2e000 */
[----:B------:R-:W-:Y:S02]  /*20b0*/  ULDC UR14, c[0x0][0x604] ;  /* 0x00018100000e7ab9 */ /* 0x000fe40000000800 */
[--C-:B------:R-:W-:Y:S01]  /*20c0*/  FFMA R28, R61, UR14, -R3.reuse ;  /* 0x0000000e3d1c7c23 */ /* 0x100fe20008000803 */
[----:B------:R-:W-:Y:S01]  /*20d0*/  ULDC UR14, c[0x0][0x604] ;  /* 0x00018100000e7ab9 */ /* 0x000fe20000000800 */
[----:B------:R-:W-:Y:S01]  /*20e0*/  @!P4 FMUL R17, R17, 0.5 ;  /* 0x3f0000001111c820 */ /* 0x000fe20000400000 */
[----:B------:R-:W4:Y:S01]  /*20f0*/  MUFU.EX2 R16, R16 ;  /* 0x0000001000107308 */ /* 0x000f220000000800 */
[----:B---3--:R-:W-:Y:S01]  /*2100*/  @!P5 FMUL R14, R14, R14 ;  /* 0x0000000e0e0ed220 */ /* 0x008fe20000400000 */
[----:B------:R-:W-:Y:S01]  /*2110*/  FSETP.GEU.AND P5, PT, R20, -126, PT ;  /* 0xc2fc00001400780b */ /* 0x000fe20003fae000 */
[----:B------:R-:W-:Y:S01]  /*2120*/  FFMA R29, R64, UR14, -R3 ;  /* 0x0000000e401d7c23 */ /* 0x000fe20008000803 */
[----:B------:R-:W-:-:S02]  /*2130*/  ULDC UR14, c[0x0][0x604] ;  /* 0x00018100000e7ab9 */ /* 0x000fc40000000800 */
[--C-:B------:R-:W-:Y:S01]  /*2140*/  FFMA R32, R65, UR14, -R3.reuse ;  /* 0x0000000e41207c23 */ /* 0x100fe20008000803 */
[----:B------:R-:W-:Y:S01]  /*2150*/  @!P1 FMUL R18, R18, 0.5 ;  /* 0x3f00000012129820 */ /* 0x000fe20000400000 */
[----:B------:R-:W3:Y:S01]  /*2160*/  MUFU.EX2 R15, R15 ;  /* 0x0000000f000f7308 */ /* 0x000ee20000000800 */
[----:B--2---:R-:W-:Y:S01]  /*2170*/  @!P6 FMUL R13, R13, R13 ;  /* 0x0000000d0d0de220 */ /* 0x004fe20000400000 */
[----:B------:R-:W-:Y:S01]  /*2180*/  FSETP.GEU.AND P6, PT, R19, -126, PT ;  /* 0xc2fc00001300780b */ /* 0x000fe20003fce000 */
[----:B------:R-:W-:Y:S02]  /*2190*/  ULDC UR14, c[0x0][0x604] ;  /* 0x00018100000e7ab9 */ /* 0x000fe40000000800 */
[--C-:B------:R-:W-:Y:S01]  /*21a0*/  FFMA R33, R68, UR14, -R3.reuse ;  /* 0x0000000e44217c23 */ /* 0x100fe20008000803 */
[----:B------:R-:W-:Y:S01]  /*21b0*/  ULDC UR14, c[0x0][0x604] ;  /* 0x00018100000e7ab9 */ /* 0x000fe20000000800 */
[----:B------:R-:W-:Y:S01]  /*21c0*/  @!P5 FMUL R20, R20, 0.5 ;  /* 0x3f0000001414d820 */ /* 0x000fe20000400000 */
[----:B------:R-:W2:Y:S01]  /*21d0*/  MUFU.EX2 R18, R18 ;  /* 0x0000001200127308 */ /* 0x000ea20000000800 */
[----:B----4-:R-:W-:Y:S01]  /*21e0*/  @!P2 FMUL R16, R16, R16 ;  /* 0x000000101010a220 */ /* 0x010fe20000400000 */
[----:B------:R-:W-:Y:S01]  /*21f0*/  FSETP.GEU.AND P2, PT, R22, -126, PT ;  /* 0xc2fc00001600780b */ /* 0x000fe20003f4e000 */
[----:B------:R-:W-:Y:S01]  /*2200*/  FFMA R36, R69, UR14, -R3 ;  /* 0x0000000e45247c23 */ /* 0x000fe20008000803 */
[----:B------:R-:W-:-:S02]  /*2210*/  ULDC UR14, c[0x0][0x604] ;  /* 0x00018100000e7ab9 */ /* 0x000fc40000000800 */
[--C-:B------:R-:W-:Y:S01]  /*2220*/  FFMA R37, R72, UR14, -R3.reuse ;  /* 0x0000000e48257c23 */ /* 0x100fe20008000803 */
[----:B------:R-:W-:Y:S01]  /*2230*/  @!P6 FMUL R19, R19, 0.5 ;  /* 0x3f0000001313e820 */ /* 0x000fe20000400000 */
        /* <DEDUP_REMOVED lines=52> */
[--C-:B------:R-:W-:Y:S01]  /*2580*/  FFMA R57, R93, UR14, -R3.reuse ;  /* 0x0000000e5d397c23 */ /* 0x100fe20008000803 */
[----:B------:R-:W-:Y:S01]  /*2590*/  ULDC UR14, c[0x0][0x604] ;  /* 0x00018100000e7ab9 */ /* 0x000fe20000000800 */
[----:B------:R-:W-:Y:S01]  /*25a0*/  F2FP.F16.F32.PACK_AB R92, R20, R19 ;  /* 0x00000013145c723e */ /* 0x000fe200000000ff */
[----:B------:R-:W-:Y:S01]  /*25b0*/  FFMA R68, R96, UR14, -R3 ;  /* 0x0000000e60447c23 */ /* 0x000fe20008000803 */
[----:B------:R-:W-:Y:S01]  /*25c0*/  @!P3 FMUL R29, R29, 0.5 ;  /* 0x3f0000001d1db820 */ /* 0x000fe20000400000 */
[----:B------:R-:W2:Y:S01]  /*25d0*/  MUFU.EX2 R25, R25 ;  /* 0x0000001900197308 */ /* 0x000ea20000000800 */
[----:B----4-:R-:W-:Y:S01]  /*25e0*/  @!P1 FMUL R23, R23, R23 ;  /* 0x0000001717179220 */ /* 0x010fe20000400000 */
[----:B------:R-:W-:Y:S01]  /*25f0*/  FSETP.GEU.AND P1, PT, R36, -126, PT ;  /* 0xc2fc00002400780b */ /* 0x000fe20003f2e000 */
[----:B------:R-:W-:-:S02]  /*2600*/  ULDC UR14, c[0x0][0x604] ;  /* 0x00018100000e7ab9 */ /* 0x000fc40000000800 */
[--C-:B------:R-:W-:Y:S01]  /*2610*/  FFMA R61, R97, UR14, -R3.reuse ;  /* 0x0000000e613d7c23 */ /* 0x100fe20008000803 */
[----:B------:R-:W-:Y:S01]  /*2620*/  ULDC UR14, c[0x0][0x604] ;  /* 0x00018100000e7ab9 */ /* 0x000fe20000000800 */
[----:B------:R-:W-:Y:S01]  /*2630*/  @!P5 FMUL R40, R40, 0.5 ;  /* 0x3f0000002828d820 */ /* 0x000fe20000400000 */
[----:B------:R-:W4:Y:S01]  /*2640*/  MUFU.EX2 R32, R32 ;  /* 0x0000002000207308 */ /* 0x000f220000000800 */
[----:B---3--:R-:W-:Y:S01]  /*2650*/  @!P4 FMUL R24, R24, R24 ;  /* 0x000000181818c220 */ /* 0x008fe20000400000 */
[----:B------:R-:W-:Y:S01]  /*2660*/  FSETP.GEU.AND P4, PT, R33, -126, PT ;  /* 0xc2fc00002100780b */ /* 0x000fe20003f8e000 */
[--C-:B------:R-:W-:Y:S01]  /*2670*/  FFMA R76, R100, UR14, -R3.reuse ;  /* 0x0000000e644c7c23 */ /* 0x100fe20008000803 */
[----:B------:R-:W-:Y:S02]  /*2680*/  ULDC UR14, c[0x0][0x604] ;  /* 0x00018100000e7ab9 */ /* 0x000fe40000000800 */
[----:B------:R-:W-:Y:S01]  /*2690*/  FFMA R65, R101, UR14, -R3 ;  /* 0x0000000e65417c23 */ /* 0x000fe20008000803 */
[----:B------:R-:W-:Y:S01]  /*26a0*/  @!P1 FMUL R36, R36, 0.5 ;  /* 0x3f00000024249820 */ /* 0x000fe20000400000 */
[----:B------:R-:W3:Y:S01]  /*26b0*/  MUFU.EX2 R40, R40 ;  /* 0x0000002800287308 */ /* 0x000ee20000000800 */
[----:B--2---:R-:W-:Y:S01]  /*26c0*/  @!P6 FMUL R25, R25, R25 ;  /* 0x000000191919e220 */ /* 0x004fe20000400000 */
[----:B------:R-:W-:Y:S01]  /*26d0*/  FSETP.GEU.AND P6, PT, R37, -126, PT ;  /* 0xc2fc00002500780b */ /* 0x000fe20003fce000 */
[----:B------:R-:W-:-:S02]  /*26e0*/  ULDC UR14, c[0x0][0x604] ;  /* 0x00018100000e7ab9 */ /* 0x000fc40000000800 */
[--C-:B------:R-:W-:Y:S01]  /*26f0*/  FFMA R80, R104, UR14, -R3.reuse ;  /* 0x0000000e68507c23 */ /* 0x100fe20008000803 */
[----:B------:R-:W-:Y:S01]  /*2700*/  ULDC UR14, c[0x0][0x604] ;  /* 0x00018100000e7ab9 */ /* 0x000fe20000000800 */
[----:B------:R-:W-:Y:S01]  /*2710*/  @!P4 FMUL R33, R33, 0.5 ;  /* 0x3f0000002121c820 */ /* 0x000fe20000400000 */
[----:B------:R-:W2:Y:S01]  /*2720*/  MUFU.EX2 R29, R29 ;  /* 0x0000001d001d7308 */ /* 0x000ea20000000800 */
[----:B----4-:R-:W-:Y:S01]  /*2730*/  @!P2 FMUL R32, R32, R32 ;  /* 0x000000202020a220 */ /* 0x010fe20000400000 */
[----:B------:R-:W-:Y:S01]  /*2740*/  FSETP.GEU.AND P2, PT, R44, -126, PT ;  /* 0xc2fc00002c00780b */ /* 0x000fe20003f4e000 */
[--C-:B------:R-:W-:Y:S01]  /*2750*/  FFMA R69, R105, UR14, -R3.reuse ;  /* 0x0000000e69457c23 */ /* 0x100fe20008000803 */
[----:B------:R-:W-:Y:S02]  /*2760*/  ULDC UR14, c[0x0][0x604] ;  /* 0x00018100000e7ab9 */ /* 0x000fe40000000800 */
[----:B------:R-:W-:Y:S01]  /*2770*/  FFMA R88, R108, UR14, -R3 ;  /* 0x0000000e6c587c23 */ /* 0x000fe20008000803 */
[----:B------:R-:W-:Y:S01]  /*2780*/  @!P6 FMUL R37, R37, 0.5 ;  /* 0x3f0000002525e820 */ /* 0x000fe20000400000 */
[----:B------:R-:W4:Y:S01]  /*2790*/  MUFU.EX2 R36, R36 ;  /* 0x0000002400247308 */ /* 0x000f220000000800 */
[----:B---3--:R-:W-:Y:S01]  /*27a0*/  @!P5 FMUL R40, R40, R40 ;  /* 0x000000282828d220 */ /* 0x008fe20000400000 */
[----:B------:R-:W-:Y:S01]  /*27b0*/  FSETP.GEU.AND P5, PT, R52, -126, PT ;  /* 0xc2fc00003400780b */ /* 0x000fe20003fae000 */
[----:B------:R-:W-:-:S02]  /*27c0*/  ULDC UR14, c[0x0][0x604] ;  /* 0x00018100000e7ab9 */ /* 0x000fc40000000800 */
[--C-:B------:R-:W-:Y:S01]  /*27d0*/  FFMA R73, R109, UR14, -R3.reuse ;  /* 0x0000000e6d497c23 */ /* 0x100fe20008000803 */
[----:B------:R-:W-:Y:S01]  /*27e0*/  ULDC UR14, c[0x0][0x604] ;  /* 0x00018100000e7ab9 */ /* 0x000fe20000000800 */
[----:B------:R-:W-:Y:S01]  /*27f0*/  @!P2 FMUL R44, R44, 0.5 ;  /* 0x3f0000002c2ca820 */ /* 0x000fe20000400000 */
[----:B------:R-:W3:Y:S01]  /*2800*/  MUFU.EX2 R33, R33 ;  /* 0x0000002100217308 */ /* 0x000ee20000000800 */
[----:B--2---:R-:W-:Y:S01]  /*2810*/  @!P3 FMUL R29, R29, R29 ;  /* 0x0000001d1d1db220 */ /* 0x004fe20000400000 */
[----:B------:R-:W-:Y:S01]  /*2820*/  FSETP.GEU.AND P3, PT, R41, -126, PT ;  /* 0xc2fc00002900780b */ /* 0x000fe20003f6e000 */
[--C-:B------:R-:W-:Y:S01]  /*2830*/  FFMA R96, R112, UR14, -R3.reuse ;  /* 0x0000000e70607c23 */ /* 0x100fe20008000803 */
[----:B------:R-:W-:Y:S02]  /*2840*/  ULDC UR14, c[0x0][0x604] ;  /* 0x00018100000e7ab9 */ /* 0x000fe40000000800 */
        /* <DEDUP_REMOVED lines=90> */
[----:B------:R-:W-:Y:S01]  /*2df0*/  FMUL R4, R4, UR14 ;  /* 0x0000000e04047c20 */ /* 0x000fe20008400000 */
[----:B------:R-:W-:Y:S01]  /*2e00*/  ULDC UR14, c[0x0][0x604] ;  /* 0x00018100000e7ab9 */ /* 0x000fe20000000800 */
[----:B------:R-:W-:Y:S01]  /*2e10*/  @!P3 FMUL R76, R76, 0.5 ;  /* 0x3f0000004c4cb820 */ /* 0x000fe20000400000 */
[----:B------:R-:W4:Y:S01]  /*2e20*/  MUFU.EX2 R73, R73 ;  /* 0x0000004900497308 */ /* 0x000f220000000800 */
[----:B---3--:R-:W-:Y:S01]  /*2e30*/  @!P4 FMUL R64, R64, R64 ;  /* 0x000000404040c220 */ /* 0x008fe20000400000 */
[----:B------:R-:W-:Y:S01]  /*2e40*/  FSETP.GEU.AND P4, PT, R80, -126, PT ;  /* 0xc2fc00005000780b */ /* 0x000fe20003f8e000 */
[--C-:B------:R-:W-:Y:S01]  /*2e50*/  FFMA R136, R27, UR14, -R4.reuse ;  /* 0x0000000e1b887c23 */ /* 0x100fe20008000804 */
[----:B------:R-:W-:Y:S01]  /*2e60*/  ULDC UR14, c[0x0][0x604] ;  /* 0x00018100000e7ab9 */ /* 0x000fe20000000800 */
[--C-:B------:R-:W-:Y:S01]  /*2e70*/  FFMA R26, R26, UR15, -R4.reuse ;  /* 0x0000000f1a1a7c23 */ /* 0x100fe20008000804 */
[--C-:B------:R-:W-:Y:S01]  /*2e80*/  FFMA R30, R30, UR14, -R4.reuse ;  /* 0x0000000e1e1e7c23 */ /* 0x100fe20008000804 */
[----:B------:R-:W-:Y:S01]  /*2e90*/  @!P1 FMUL R69, R69, 0.5 ;  /* 0x3f00000045459820 */ /* 0x000fe20000400000 */
[----:B------:R-:W3:Y:S01]  /*2ea0*/  MUFU.EX2 R65, R65 ;  /* 0x0000004100417308 */ /* 0x000ee20000000800 */
[----:B--2---:R-:W-:Y:S01]  /*2eb0*/  @!P6 FMUL R68, R68, R68 ;  /* 0x000000444444e220 */ /* 0x004fe20000400000 */
[----:B------:R-:W-:Y:S01]  /*2ec0*/  FSETP.GEU.AND P6, PT, R88, -126, PT ;  /* 0xc2fc00005800780b */ /* 0x000fe20003fce000 */
[----:B------:R-:W-:Y:S01]  /*2ed0*/  ULDC UR14, c[0x0][0x604] ;  /* 0x00018100000e7ab9 */ /* 0x000fe20000000800 */
[----:B------:R-:W-:Y:S01]  /*2ee0*/  ULDC UR15, c[0x0][0x604] ;  /* 0x00018100000f7ab9 */ /* 0x000fe20000000800 */
[--C-:B------:R-:W-:Y:S01]  /*2ef0*/  FFMA R140, R31, UR14, -R4.reuse ;  /* 0x0000000e1f8c7c23 */ /* 0x100fe20008000804 */
[----:B------:R-:W-:Y:S01]  /*2f00*/  ULDC UR14, c[0x0][0x604] ;  /* 0x00018100000e7ab9 */ /* 0x000fe20000000800 */
[----:B------:R-:W-:Y:S01]  /*2f10*/  @!P4 FMUL R80, R80, 0.5 ;  /* 0x3f0000005050c820 */ /* 0x000fe20000400000 */
[----:B------:R-:W2:Y:S01]  /*2f20*/  MUFU.EX2 R76, R76 ;  /* 0x0000004c004c7308 */ /* 0x000ea20000000800 */
[----:B----4-:R-:W-:Y:S01]  /*2f30*/  @!P5 FMUL R73, R73, R73 ;  /* 0x000000494949d220 */ /* 0x010fe20000400000 */
[----:B------:R-:W-:Y:S01]  /*2f40*/  FSETP.GEU.AND P5, PT, R104, -126, PT ;  /* 0xc2fc00006800780b */ /* 0x000fe20003fae000 */
[--C-:B------:R-:W-:Y:S01]  /*2f50*/  FFMA R34, R34, UR14, -R4.reuse ;  /* 0x0000000e22227c23 */ /* 0x100fe20008000804 */
[----:B------:R-:W-:Y:S01]  /*2f60*/  ULDC UR14, c[0x0][0x604] ;  /* 0x00018100000e7ab9 */ /* 0x000fe20000000800 */
[--C-:B------:R-:W-:Y:S01]  /*2f70*/  FFMA R130, R130, UR15, -R4.reuse ;  /* 0x0000000f82827c23 */ /* 0x100fe20008000804 */
[--C-:B------:R-:W-:Y:S01]  /*2f80*/  FFMA R144, R35, UR14, -R4.reuse ;  /* 0x0000000e23907c23 */ /* 0x100fe20008000804 */
[----:B------:R-:W-:Y:S01]  /*2f90*/  @!P6 FMUL R88, R88, 0.5 ;  /* 0x3f0000005858e820 */ /* 0x000fe20000400000 */
[----:B------:R-:W4:Y:S01]  /*2fa0*/  MUFU.EX2 R69, R69 ;  /* 0x0000004500457308 */ /* 0x000f220000000800 */
[----:B---3--:R-:W-:Y:S01]  /*2fb0*/  @!P2 FMUL R65, R65, R65 ;  /* 0x000000414141a220 */ /* 0x008fe20000400000 */
[----:B------:R-:W-:Y:S01]  /*2fc0*/  FSETP.GEU.AND P2, PT, R77, -126, PT ;  /* 0xc2fc00004d00780b */ /* 0x000fe20003f4e000 */
[----:B------:R-:W-:Y:S01]  /*2fd0*/  ULDC UR14, c[0x0][0x604] ;  /* 0x00018100000e7ab9 */ /* 0x000fe20000000800 */
[----:B------:R-:W-:Y:S01]  /*2fe0*/  ULDC UR15, c[0x0][0x604] ;  /* 0x00018100000f7ab9 */ /* 0x000fe20000000800 */
        /* <DEDUP_REMOVED lines=8> */
[--C-:B------:R-:W-:Y:S01]  /*3070*/  FFMA R131, R131, UR18, -R4.reuse ;  /* 0x0000001283837c23 */ /* 0x100fe20008000804 */
[--C-:B------:R-:W-:Y:S01]  /*3080*/  FFMA R42, R42, UR14, -R4.reuse ;  /* 0x0000000e2a2a7c23 */ /* 0x100fe20008000804 */
[----:B------:R-:W-:Y:S01]  /*3090*/  @!P2 FMUL R77, R77, 0.5 ;  /* 0x3f0000004d4da820 */ /* 0x000fe20000400000 */
[----:B------:R-:W2:Y:S01]  /*30a0*/  MUFU.EX2 R88, R88 ;  /* 0x0000005800587308 */ /* 0x000ea20000000800 */
[----:B----4-:R-:W-:Y:S01]  /*30b0*/  @!P1 FMUL R69, R69, R69 ;  /* 0x0000004545459220 */ /* 0x010fe20000400000 */
[----:B------:R-:W-:Y:S01]  /*30c0*/  FSETP.GEU.AND P1, PT, R81, -126, PT ;  /* 0xc2fc00005100780b */ /* 0x000fe20003f2e000 */
[----:B------:R-:W-:Y:S01]  /*30d0*/  ULDC UR14, c[0x0][0x604] ;  /* 0x00018100000e7ab9 */ /* 0x000fe20000000800 */
[--C-:B------:R-:W-:Y:S01]  /*30e0*/  FFMA R138, R138, UR22, -R4.reuse ;  /* 0x000000168a8a7c23 */ /* 0x100fe20008000804 */
[--C-:B------:R-:W-:Y:S01]  /*30f0*/  FFMA R152, R43, UR14, -R4.reuse ;  /* 0x0000000e2b987c23 */ /* 0x100fe20008000804 */
        /* <DEDUP_REMOVED lines=30> */
[--C-:B------:R-:W-:Y:S01]  /*32e0*/  FFMA R142, R146, UR18, -R4.reuse ;  /* 0x00000012928e7c23 */ /* 0x100fe20008000804 */
        /* <DEDUP_REMOVED lines=15> */
[----:B------:R-:W-:Y:S01]  /*33e0*/  ULDC UR22, c[0x0][0x604] ;  /* 0x0001810000167ab9 */ /* 0x000fe20000000800 */
        /* <DEDUP_REMOVED lines=35> */
[----:B------:R-:W-:-:S03]  /*3620*/  ULDC UR14, c[0x0][0x604] ;  /* 0x00018100000e7ab9 */ /* 0x000fc60000000800 */
[----:B------:R-:W-:Y:S01]  /*3630*/  @!P2 FMUL R101, R101, 0.5 ;  /* 0x3f0000006565a820 */ /* 0x000fe20000400000 */
[----:B------:R-:W2:Y:S01]  /*3640*/  MUFU.EX2 R116, R116 ;  /* 0x0000007400747308 */ /* 0x000ea20000000800 */
[----:B----4-:R-:W-:Y:S01]  /*3650*/  @!P1 FMUL R93, R93, R93 ;  /* 0x0000005d5d5d9220 */ /* 0x010fe20000400000 */
[----:B------:R-:W-:-:S05]  /*3660*/  FSETP.GEU.AND P1, PT, R105, -126, PT ;  /* 0xc2fc00006900780b */ /* 0x000fca0003f2e000 */
[----:B------:R-:W-:Y:S01]  /*3670*/  @!P3 FMUL R120, R120, 0.5 ;  /* 0x3f0000007878b820 */ /* 0x000fe20000400000 */
[----:B------:R-:W4:Y:S01]  /*3680*/  MUFU.EX2 R109, R109 ;  /* 0x0000006d006d7308 */ /* 0x000f220000000800 */
[----:B---3--:R-:W-:Y:S01]  /*3690*/  @!P4 FMUL R112, R112, R112 ;  /* 0x000000707070c220 */ /* 0x008fe20000400000 */
[----:B------:R-:W-:-:S05]  /*36a0*/  FSETP.GEU.AND P4, PT, R124, -126, PT ;  /* 0xc2fc00007c00780b */ /* 0x000fca0003f8e000 */
[----:B------:R-:W-:Y:S01]  /*36b0*/  @!P1 FMUL R105, R105, 0.5 ;  /* 0x3f00000069699820 */ /* 0x000fe20000400000 */
[----:B------:R-:W3:Y:S01]  /*36c0*/  MUFU.EX2 R101, R101 ;  /* 0x0000006500657308 */ /* 0x000ee20000000800 */
[----:B--2---:R-:W-:Y:S01]  /*36d0*/  @!P6 FMUL R116, R116, R116 ;  /* 0x000000747474e220 */ /* 0x004fe20000400000 */
[----:B------:R-:W-:-:S05]  /*36e0*/  FSETP.GEU.AND P6, PT, R128, -126, PT ;  /* 0xc2fc00008000780b */ /* 0x000fca0003fce000 */
        /* <DEDUP_REMOVED lines=17> */
[----:B------:R4:W5:Y:S01]  /*3800*/  MUFU.EX2 R27, R3 ;  /* 0x00000003001b7308 */ /* 0x0009620000000800 */
[----:B---3--:R-:W-:Y:S01]  /*3810*/  @!P4 FMUL R124, R124, R124 ;  /* 0x0000007c7c7cc220 */ /* 0x008fe20000400000 */
[----:B------:R-:W-:-:S05]  /*3820*/  FSETP.GEU.AND P4, PT, R26, -126, PT ;  /* 0xc2fc00001a00780b */ /* 0x000fca0003f8e000 */
[----:B------:R-:W-:Y:S01]  /*3830*/  @!P1 FMUL R136, R136, 0.5 ;  /* 0x3f00000088889820 */ /* 0x000fe20000400000 */
[----:B------:R-:W3:Y:S01]  /*3840*/  MUFU.EX2 R140, R140 ;  /* 0x0000008c008c7308 */ /* 0x000ee20000000800 */
[----:B--2---:R-:W-:Y:S01]  /*3850*/  @!P6 FMUL R128, R128, R128 ;  /* 0x000000808080e220 */ /* 0x004fe20000400000 */
[----:B------:R-:W-:Y:S01]  /*3860*/  FSETP.GEU.AND P6, PT, R30, -126, PT ;  /* 0xc2fc00001e00780b */ /* 0x000fe20003fce000 */
[--C-:B----4-:R-:W-:Y:S01]  /*3870*/  FFMA R3, R78, UR14, -R4.reuse ;  /* 0x0000000e4e037c23 */ /* 0x110fe20008000804 */
[----:B------:R-:W-:Y:S02]  /*3880*/  ULDC UR14, c[0x0][0x604] ;  /* 0x00018100000e7ab9 */ /* 0x000fe40000000800 */
[----:B------:R-:W-:Y:S01]  /*3890*/  FFMA R8, R79, UR14, -R4 ;  /* 0x0000000e4f087c23 */ /* 0x000fe20008000804 */
[----:B------:R-:W-:Y:S01]  /*38a0*/  @!P4 FMUL R26, R26, 0.5 ;  /* 0x3f0000001a1ac820 */ /* 0x000fe20000400000 */
[----:B------:R-:W2:Y:S01]  /*38b0*/  MUFU.EX2 R132, R132 ;  /* 0x0000008400847308 */ /* 0x000ea20000000800 */
[----:B-----5:R-:W-:Y:S01]  /*38c0*/  @!P2 FMUL R27, R27, R27 ;  /* 0x0000001b1b1ba220 */ /* 0x020fe20000400000 */
        /* <DEDUP_REMOVED lines=44> */
[----:B------:R-:W-:Y:S01]  /*3b90*/  FFMA R99, R99, UR14, -R4 ;  /* 0x0000000e63637c23 */ /* 0x000fe20008000804 */
[----:B------:R-:W-:Y:S01]  /*3ba0*/  ULDC UR14, c[0x0][0x604] ;  /* 0x00018100000e7ab9 */ /* 0x000fe20000000800 */
        /* <DEDUP_REMOVED lines=56> */
[----:B----4-:R-:W-:Y:S01]  /*3f30*/  FADD R63, R24, R85 ;  /* 0x00000055183f7221 */ /* 0x010fe20000000000 */
[----:B------:R-:W-:-:S03]  /*3f40*/  F2FP.F16.F32.PACK_AB R24, R23, R24 ;  /* 0x000000181718723e */ /* 0x000fc600000000ff */
[----:B------:R-:W-:Y:S01]  /*3f50*/  @!P3 FMUL R70, R70, 0.5 ;  /* 0x3f0000004646b820 */ /* 0x000fe20000400000 */
[----:B------:R-:W2:Y:S01]  /*3f60*/  MUFU.EX2 R67, R66 ;  /* 0x0000004200437308 */ /* 0x000ea20000000800 */
[----:B-----5:R-:W-:Y:S01]  /*3f70*/  @!P1 FMUL R162, R162, R162 ;  /* 0x000000a2a2a29220 */ /* 0x020fe20000400000 */
        /* <DEDUP_REMOVED lines=21> */
[----:B----4-:R-:W-:-:S04]  /*40d0*/  FADD R75, R37, R120 ;  /* 0x00000078254b7221 */ /* 0x010fc80000000000 */
[----:B------:R-:W-:Y:S01]  /*40e0*/  @!P5 FMUL R91, R91, 0.5 ;  /* 0x3f0000005b5bd820 */ /* 0x000fe20000400000 */
[----:B------:R2:W4:Y:S01]  /*40f0*/  MUFU.EX2 R82, R3 ;  /* 0x0000000300527308 */ /* 0x0005220000000800 */
[----:B-----5:R-:W-:Y:S01]  /*4100*/  @!P1 FMUL R79, R79, R79 ;  /* 0x0000004f4f4f9220 */ /* 0x020fe20000400000 */
[----:B------:R-:W-:-:S05]  /*4110*/  FSETP.GEU.AND P1, PT, R87, -126, PT ;  /* 0xc2fc00005700780b */ /* 0x000fca0003f2e000 */
[----:B------:R-:W-:Y:S01]  /*4120*/  @!P2 FMUL R168, R168, 0.5 ;  /* 0x3f000000a8a8a820 */ /* 0x000fe20000400000 */
[----:B------:R-:W5:Y:S01]  /*4130*/  MUFU.EX2 R121, R121 ;  /* 0x0000007900797308 */ /* 0x000f620000000800 */
[----:B---3--:R-:W-:Y:S01]  /*4140*/  @!P4 FMUL R78, R78, R78 ;  /* 0x0000004e4e4ec220 */ /* 0x008fe20000400000 */
[----:B------:R-:W-:Y:S01]  /*4150*/  FSETP.GEU.AND P4, PT, R86, -126, PT ;  /* 0xc2fc00005600780b */ /* 0x000fe20003f8e000 */
[--C-:B--2---:R-:W-:Y:S01]  /*4160*/  FFMA R3, R102, UR14, -R4.reuse ;  /* 0x0000000e66037c23 */ /* 0x104fe20008000804 */
        /* <DEDUP_REMOVED lines=10> */
[----:B------:R-:W3:Y:S01]  /*4210*/  MUFU.EX2 R168, R168 ;  /* 0x000000a800a87308 */ /* 0x000ee20000000800 */
[----:B-----5:R-:W-:Y:S01]  /*4220*/  @!P3 FMUL R121, R121, R121 ;  /* 0x000000797979b220 */ /* 0x020fe20000400000 */
[----:B------:R-:W-:Y:S01]  /*4230*/  FSETP.GEU.AND P3, PT, R94, -126, PT ;  /* 0xc2fc00005e00780b */ /* 0x000fe20003f6e000 */
[--C-:B------:R-:W-:Y:S01]  /*4240*/  FFMA R30, R107, UR14, -R4.reuse ;  /* 0x0000000e6b1e7c23 */ /* 0x100fe20008000804 */
[----:B------:R-:W-:Y:S02]  /*4250*/  ULDC UR14, c[0x0][0x604] ;  /* 0x00018100000e7ab9 */ /* 0x000fe40000000800 */
[----:B------:R-:W-:Y:S01]  /*4260*/  FFMA R34, R110, UR14, -R4 ;  /* 0x0000000e6e227c23 */ /* 0x000fe20008000804 */
[----:B------:R-:W-:Y:S01]  /*4270*/  @!P6 FMUL R170, R170, 0.5 ;  /* 0x3f000000aaaae820 */ /* 0x000fe20000400000 */
[----:B------:R4:W5:Y:S01]  /*4280*/  MUFU.EX2 R90, R87 ;  /* 0x00000057005a7308 */ /* 0x0009620000000800 */
[----:B--2---:R-:W-:Y:S01]  /*4290*/  @!P5 FMUL R91, R91, R91 ;  /* 0x0000005b5b5bd220 */ /* 0x004fe20000400000 */
[----:B------:R-:W-:Y:S01]  /*42a0*/  FSETP.GEU.AND P5, PT, R8, -126, PT ;  /* 0xc2fc00000800780b */ /* 0x000fe20003fae000 */
[----:B------:R-:W-:-:S04]  /*42b0*/  ULDC UR14, c[0x0][0x604] ;  /* 0x00018100000e7ab9 */ /* 0x000fc80000000800 */
[----:B------:R-:W-:Y:S01]  /*42c0*/  @!P3 FMUL R94, R94, 0.5 ;  /* 0x3f0000005e5eb820 */ /* 0x000fe20000400000 */
[----:B------:R-:W2:Y:S01]  /*42d0*/  MUFU.EX2 R125, R86 ;  /* 0x00000056007d7308 */ /* 0x000ea20000000800 */
[----:B---3--:R-:W-:Y:S01]  /*42e0*/  @!P2 FMUL R168, R168, R168 ;  /* 0x000000a8a8a8a220 */ /* 0x008fe20000400000 */
[----:B------:R-:W-:Y:S01]  /*42f0*/  FSETP.GEU.AND P2, PT, R95, -126, PT ;  /* 0xc2fc00005f00780b */ /* 0x000fe20003f4e000 */
[----:B----4-:R-:W-:-:S04]  /*4300*/  FADD R87, R41, R124 ;  /* 0x0000007c29577221 */ /* 0x010fc80000000000 */
[----:B------:R-:W-:Y:S01]  /*4310*/  @!P5 FMUL R8, R8, 0.5 ;  /* 0x3f0000000808d820 */ /* 0x000fe20000400000 */
[----:B------:R-:W3:Y:S01]  /*4320*/  MUFU.EX2 R170, R170 ;  /* 0x000000aa00aa7308 */ /* 0x000ee20000000800 */
[----:B-----5:R-:W-:Y:S01]  /*4330*/  @!P1 FMUL R90, R90, R90 ;  /* 0x0000005a5a5a9220 */ /* 0x020fe20000400000 */
[----:B------:R-:W-:-:S05]  /*4340*/  FSETP.GEU.AND P1, PT, R99, -126, PT ;  /* 0xc2fc00006300780b */ /* 0x000fca0003f2e000 */
[----:B------:R-:W-:Y:S01]  /*4350*/  @!P2 FMUL R95, R95, 0.5 ;  /* 0x3f0000005f5fa820 */ /* 0x000fe20000400000 */
[----:B------:R4:W5:Y:S01]  /*4360*/  MUFU.EX2 R172, R94 ;  /* 0x0000005e00ac7308 */ /* 0x0009620000000800 */
[----:B--2---:R-:W-:Y:S01]  /*4370*/  @!P4 FMUL R125, R125, R125 ;  /* 0x0000007d7d7dc220 */ /* 0x004fe20000400000 */
[----:B------:R-:W-:-:S05]  /*4380*/  FSETP.GEU.AND P4, PT, R98, -126, PT ;  /* 0xc2fc00006200780b */ /* 0x000fca0003f8e000 */
[----:B------:R-:W-:Y:S01]  /*4390*/  @!P1 FMUL R99, R99, 0.5 ;  /* 0x3f00000063639820 */ /* 0x000fe20000400000 */
[----:B------:R-:W2:Y:S01]  /*43a0*/  MUFU.EX2 R107, R8 ;  /* 0x00000008006b7308 */ /* 0x000ea20000000800 */
[----:B---3--:R-:W-:Y:S01]  /*43b0*/  @!P6 FMUL R170, R170, R170 ;  /* 0x000000aaaaaae220 */ /* 0x008fe20000400000 */
[----:B------:R-:W-:Y:S02]  /*43c0*/  FSETP.GEU.AND P6, PT, R3, -126, PT ;  /* 0xc2fc00000300780b */ /* 0x000fe40003fce000 */
[----:B----4-:R-:W-:-:S03]  /*43d0*/  F2FP.F16.F32.PACK_AB R94, R22, R21 ;  /* 0x00000015165e723e */ /* 0x010fc600000000ff */
[----:B------:R-:W-:Y:S01]  /*43e0*/  @!P4 FMUL R98, R98, 0.5 ;  /* 0x3f0000006262c820 */ /* 0x000fe20000400000 */
[----:B------:R-:W3:Y:S01]  /*43f0*/  MUFU.EX2 R129, R95 ;  /* 0x0000005f00817308 */ /* 0x000ee20000000800 */
[----:B-----5:R-:W-:Y:S01]  /*4400*/  @!P3 FMUL R172, R172, R172 ;  /* 0x000000acacacb220 */ /* 0x020fe20000400000 */
[----:B------:R-:W-:-:S05]  /*4410*/  FSETP.GEU.AND P3, PT, R26, -126, PT ;  /* 0xc2fc00001a00780b */ /* 0x000fca0003f6e000 */
[----:B------:R-:W-:Y:S01]  /*4420*/  @!P6 FMUL R3, R3, 0.5 ;  /* 0x3f0000000303e820 */ /* 0x000fe20000400000 */
[----:B------:R-:W4:Y:S01]  /*4430*/  MUFU.EX2 R103, R99 ;  /* 0x0000006300677308 */ /* 0x000f220000000800 */
[----:B--2---:R-:W-:-:S06]  /*4440*/  @!P5 FMUL R107, R107, R107 ;  /* 0x0000006b6b6bd220 */ /* 0x004fcc0000400000 */
[----:B------:R-:W-:Y:S01]  /*4450*/  @!P3 FMUL R26, R26, 0.5 ;  /* 0x3f0000001a1ab820 */ /* 0x000fe20000400000 */
[----:B------:R2:W5:Y:S01]  /*4460*/  MUFU.EX2 R102, R98 ;  /* 0x0000006200667308 */ /* 0x0005620000000800 */
[----:B---3--:R-:W-:Y:S01]  /*4470*/  @!P2 FMUL R129, R129, R129 ;  /* 0x000000818181a220 */ /* 0x008fe20000400000 */
[----:B------:R-:W-:-:S06]  /*4480*/  FSETP.GEU.AND P2, PT, R30, -126, PT ;  /* 0xc2fc00001e00780b */ /* 0x000fcc0003f4e000 */
[----:B------:R3:W1:Y:S01]  /*4490*/  MUFU.EX2 R106, R3 ;  /* 0x00000003006a7308 */ /* 0x0006620000000800 */
[----:B----4-:R-:W-:Y:S01]  /*44a0*/  @!P1 FMUL R103, R103, R103 ;  /* 0x0000006767679220 */ /* 0x010fe20000400000 */
[----:B--2---:R-:W-:-:S05]  /*44b0*/  F2FP.F16.F32.PACK_AB R98, R27, R132 ;  /* 0x000000841b62723e */ /* 0x004fca00000000ff */
[----:B------:R-:W-:Y:S01]  /*44c0*/  @!P2 FMUL R30, R30, 0.5 ;  /* 0x3f0000001e1ea820 */ /* 0x000fe20000400000 */
[----:B------:R2:W4:Y:S01]  /*44d0*/  MUFU.EX2 R110, R26 ;  /* 0x0000001a006e7308 */ /* 0x0005220000000800 */
[--C-:B---3--:R-:W-:Y:S01]  /*44e0*/  FFMA R3, R111, UR14, -R4.reuse ;  /* 0x0000000e6f037c23 */ /* 0x108fe20008000804 */
[----:B------:R-:W-:Y:S01]  /*44f0*/  ULDC UR14, c[0x0][0x604] ;  /* 0x00018100000e7ab9 */ /* 0x000fe20000000800 */
[----:B-----5:R-:W-:Y:S01]  /*4500*/  @!P4 FMUL R102, R102, R102 ;  /* 0x000000666666c220 */ /* 0x020fe20000400000 */
[--C-:B------:R-:W-:Y:S01]  /*4510*/  FFMA R8, R114, UR14, -R4.reuse ;  /* 0x0000000e72087c23 */ /* 0x100fe20008000804 */
[----:B------:R-:W-:Y:S01]  /*4520*/  ULDC UR14, c[0x0][0x604] ;  /* 0x00018100000e7ab9 */ /* 0x000fe20000000800 */
[----:B------:R-:W-:Y:S01]  /*4530*/  FSETP.GEU.AND P1, PT, R3, -126, PT ;  /* 0xc2fc00000300780b */ /* 0x000fe20003f2e000 */
[--C-:B------:R-:W-:Y:S01]  /*4540*/  FFMA R133, R115, UR14, -R4.reuse ;  /* 0x0000000e73857c23 */ /* 0x100fe20008000804 */
[----:B------:R-:W-:Y:S01]  /*4550*/  FSETP.GEU.AND P4, PT, R34, -126, PT ;  /* 0xc2fc00002200780b */ /* 0x000fe20003f8e000 */
[----:B------:R-:W-:Y:S01]  /*4560*/  ULDC UR14, c[0x0][0x604] ;  /* 0x00018100000e7ab9 */ /* 0x000fe20000000800 */
[----:B------:R3:W5:Y:S01]  /*4570*/  MUFU.EX2 R111, R30 ;  /* 0x0000001e006f7308 */ /* 0x0007620000000800 */
[----:B--2---:R-:W-:Y:S01]  /*4580*/  FFMA R26, R118, UR14, -R4 ;  /* 0x0000000e761a7c23 */ /* 0x004fe20008000804 */
[----:B------:R-:W-:Y:S01]  /*4590*/  FSETP.GEU.AND P5, PT, R133, -126, PT ;  /* 0xc2fc00008500780b */ /* 0x000fe20003fae000 */
[----:B------:R-:W-:Y:S01]  /*45a0*/  ULDC UR14, c[0x0][0x604] ;  /* 0x00018100000e7ab9 */ /* 0x000fe20000000800 */
[----:B-1----:R-:W-:Y:S01]  /*45b0*/  @!P6 FMUL R106, R106, R106 ;  /* 0x0000006a6a6ae220 */ /* 0x002fe20000400000 */
[----:B------:R-:W-:Y:S01]  /*45c0*/  FSETP.GEU.AND P6, PT, R8, -126, PT ;  /* 0xc2fc00000800780b */ /* 0x000fe20003fce000 */
[----:B----4-:R-:W-:Y:S01]  /*45d0*/  @!P3 FMUL R110, R110, R110 ;  /* 0x0000006e6e6eb220 */ /* 0x010fe20000400000 */
[----:B------:R-:W-:-:S02]  /*45e0*/  FSETP.GEU.AND P3, PT, R26, -126, PT ;  /* 0xc2fc00001a00780b */ /* 0x000fc40003f6e000 */
[----:B------:R-:W-:Y:S01]  /*45f0*/  @!P1 FMUL R3, R3, 0.5 ;  /* 0x3f00000003039820 */ /* 0x000fe20000400000 */
[----:B---3--:R-:W-:Y:S01]  /*4600*/  FFMA R30, R122, UR14, -R4 ;  /* 0x0000000e7a1e7c23 */ /* 0x008fe20008000804 */
[----:B------:R-:W-:Y:S01]  /*4610*/  @!P4 FMUL R34, R34, 0.5 ;  /* 0x3f0000002222c820 */ /* 0x000fe20000400000 */
[----:B------:R-:W-:Y:S01]  /*4620*/  ULDC UR14, c[0x0][0x604] ;  /* 0x00018100000e7ab9 */ /* 0x000fe20000000800 */
[----:B------:R1:W2:Y:S02]  /*4630*/  MUFU.EX2 R115, R3 ;  /* 0x0000000300737308 */ /* 0x0002a40000000800 */
[----:B------:R-:W-:Y:S01]  /*4640*/  @!P5 FMUL R133, R133, 0.5 ;  /* 0x3f0000008585d820 */ /* 0x000fe20000400000 */
[----:B-----5:R-:W-:Y:S01]  /*4650*/  @!P2 FMUL R111, R111, R111 ;  /* 0x0000006f6f6fa220 */ /* 0x020fe20000400000 */
[----:B------:R-:W-:Y:S01]  /*4660*/  FSETP.GEU.AND P2, PT, R30, -126, PT ;  /* 0xc2fc00001e00780b */ /* 0x000fe20003f4e000 */
[----:B------:R-:W-:-:S03]  /*4670*/  @!P6 FMUL R8, R8, 0.5 ;  /* 0x3f0000000808e820 */ /* 0x000fc60000400000 */
[----:B------:R-:W3:Y:S01]  /*4680*/  MUFU.EX2 R133, R133 ;  /* 0x0000008500857308 */ /* 0x000ee20000000800 */
[--C-:B-1----:R-:W-:Y:S01]  /*4690*/  FFMA R3, R123, UR14, -R4.reuse ;  /* 0x0000000e7b037c23 */ /* 0x102fe20008000804 */
[----:B------:R-:W-:Y:S01]  /*46a0*/  ULDC UR14, c[0x0][0x604] ;  /* 0x00018100000e7ab9 */ /* 0x000fe20000000800 */
[----:B------:R-:W-:Y:S01]  /*46b0*/  @!P3 FMUL R26, R26, 0.5 ;  /* 0x3f0000001a1ab820 */ /* 0x000fe20000400000 */
[--C-:B------:R-:W-:Y:S01]  /*46c0*/  FFMA R174, R126, UR14, -R4.reuse ;  /* 0x0000000e7eae7c23 */ /* 0x100fe20008000804 */
[----:B------:R-:W-:Y:S02]  /*46d0*/  ULDC UR14, c[0x0][0x604] ;  /* 0x00018100000e7ab9 */ /* 0x000fe40000000800 */
[--C-:B------:R-:W-:Y:S01]  /*46e0*/  FFMA R123, R119, UR14, -R4.reuse ;  /* 0x0000000e777b7c23 */ /* 0x100fe20008000804 */
[----:B------:R1:W4:Y:S01]  /*46f0*/  MUFU.EX2 R114, R34 ;  /* 0x0000002200727308 */ /* 0x0003220000000800 */
[----:B------:R-:W-:Y:S01]  /*4700*/  ULDC UR14, c[0x0][0x604] ;  /* 0x00018100000e7ab9 */ /* 0x000fe20000000800 */
[----:B--2---:R-:W-:Y:S01]  /*4710*/  @!P1 FMUL R115, R115, R115 ;  /* 0x0000007373739220 */ /* 0x004fe20000400000 */
[----:B------:R-:W-:Y:S01]  /*4720*/  FFMA R127, R127, UR14, -R4 ;  /* 0x0000000e7f7f7c23 */ /* 0x000fe20008000804 */
[----:B------:R-:W-:Y:S01]  /*4730*/  FSETP.GEU.AND P1, PT, R174, -126, PT ;  /* 0xc2fc0000ae00780b */ /* 0x000fe20003f2e000 */
[----:B------:R-:W-:Y:S01]  /*4740*/  @!P2 FMUL R30, R30, 0.5 ;  /* 0x3f0000001e1ea820 */ /* 0x000fe20000400000 */
[----:B------:R-:W-:-:S02]  /*4750*/  ULDC UR14, c[0x0][0x604] ;  /* 0x00018100000e7ab9 */ /* 0x000fc40000000800 */
[----:B------:R2:W5:Y:S01]  /*4760*/  MUFU.EX2 R118, R8 ;  /* 0x0000000800767308 */ /* 0x0005620000000800 */
[----:B---3--:R-:W-:Y:S01]  /*4770*/  @!P5 FMUL R133, R133, R133 ;  /* 0x000000858585d220 */ /* 0x008fe20000400000 */
[----:B------:R-:W-:Y:S01]  /*4780*/  FSETP.GEU.AND P5, PT, R127, -126, PT ;  /* 0xc2fc00007f00780b */ /* 0x000fe20003fae000 */
[----:B-1----:R-:W-:-:S05]  /*4790*/  FADD R34, R17, R88 ;  /* 0x0000005811227221 */ /* 0x002fca0000000000 */
[----:B------:R1:W3:Y:S01]  /*47a0*/  MUFU.EX2 R126, R30 ;  /* 0x0000001e007e7308 */ /* 0x0002e20000000800 */
[----:B----4-:R-:W-:Y:S01]  /*47b0*/  @!P4 FMUL R114, R114, R114 ;  /* 0x000000727272c220 */ /* 0x010fe20000400000 */
[----:B------:R-:W-:Y:S01]  /*47c0*/  FSETP.GEU.AND P4, PT, R3, -126, PT ;  /* 0xc2fc00000300780b */ /* 0x000fe20003f8e000 */
[----:B------:R-:W-:Y:S01]  /*47d0*/  @!P1 FMUL R174, R174, 0.5 ;  /* 0x3f000000aeae9820 */ /* 0x000fe20000400000 */
[----:B--2---:R-:W-:-:S03]  /*47e0*/  FFMA R8, R150, UR30, -R4 ;  /* 0x0000001e96087c23 */ /* 0x004fc60008000804 */
[----:B------:R-:W-:Y:S01]  /*47f0*/  @!P5 FMUL R127, R127, 0.5 ;  /* 0x3f0000007f7fd820 */ /* 0x000fe20000400000 */
[----:B------:R2:W-:Y:S01]  /*4800*/  MUFU.EX2 R122, R26 ;  /* 0x0000001a007a7308 */ /* 0x0005e20000000800 */
[----:B-1----:R-:W-:Y:S01]  /*4810*/  FADD R30, R15, R80 ;  /* 0x000000500f1e7221 */ /* 0x002fe20000000000 */
[----:B-----5:R-:W-:Y:S01]  /*4820*/  @!P6 FMUL R118, R118, R118 ;  /* 0x000000767676e220 */ /* 0x020fe20000400000 */
[----:B------:R-:W-:Y:S02]  /*4830*/  FSETP.GEU.AND P6, PT, R123, -126, PT ;  /* 0xc2fc00007b00780b */ /* 0x000fe40003fce000 */
[----:B------:R-:W-:Y:S01]  /*4840*/  FADD R95, R30, R75 ;  /* 0x0000004b1e5f7221 */ /* 0x000fe20000000000 */
[----:B------:R-:W-:Y:S01]  /*4850*/  FADD R30, R16, R69 ;  /* 0x00000045101e7221 */ /* 0x000fe20000000000 */
[----:B------:R-:W-:Y:S01]  /*4860*/  @!P4 FMUL R3, R3, 0.5 ;  /* 0x3f0000000303c820 */ /* 0x000fe20000400000 */
[----:B------:R-:W1:Y:S01]  /*4870*/  MUFU.EX2 R174, R174 ;  /* 0x000000ae00ae7308 */ /* 0x000e620000000800 */
[----:B---3--:R-:W-:Y:S01]  /*4880*/  @!P2 FMUL R126, R126, R126 ;  /* 0x0000007e7e7ea220 */ /* 0x008fe20000400000 */
[----:B------:R-:W-:Y:S01]  /*4890*/  FSETP.GEU.AND P2, PT, R130, -126, PT ;  /* 0xc2fc00008200780b */ /* 0x000fe20003f4e000 */
[----:B--2---:R-:W-:Y:S01]  /*48a0*/  FADD R26, R6, R53 ;  /* 0x00000035061a7221 */ /* 0x004fe20000000000 */
[----:B------:R-:W-:-:S03]  /*48b0*/  FADD R75, R40, R101 ;  /* 0x00000065284b7221 */ /* 0x000fc60000000000 */
[----:B------:R-:W-:Y:S01]  /*48c0*/  FADD R38, R26, R63 ;  /* 0x0000003f1a267221 */ /* 0x000fe20000000000 */
[----:B------:R2:W3:Y:S01]  /*48d0*/  MUFU.EX2 R119, R3 ;  /* 0x0000000300777308 */ /* 0x0004e20000000800 */
[----:B------:R-:W-:Y:S01]  /*48e0*/  FADD R26, R7, R56 ;  /* 0x00000038071a7221 */ /* 0x000fe20000000000 */
[----:B------:R-:W-:Y:S01]  /*48f0*/  FADD R63, R23, R104 ;  /* 0x00000068173f7221 */ /* 0x000fe20000000000 */
[----:B------:R-:W-:Y:S01]  /*4900*/  FADD R145, R30, R75 ;  /* 0x0000004b1e917221 */ /* 0x000fe20000000000 */
[----:B------:R-:W-:Y:S01]  /*4910*/  FADD R30, R18, R73 ;  /* 0x00000049121e7221 */ /* 0x000fe20000000000 */
[----:B------:R-:W-:Y:S01]  /*4920*/  FADD R75, R44, R105 ;  /* 0x000000692c4b7221 */ /* 0x000fe20000000000 */
[----:B------:R-:W-:Y:S01]  /*4930*/  FADD R42, R26, R63 ;  /* 0x0000003f1a2a7221 */ /* 0x000fe20000000000 */
[----:B------:R-:W-:Y:S01]  /*4940*/  @!P2 FMUL R130, R130, 0.5 ;  /* 0x3f0000008282a820 */ /* 0x000fe20000400000 */
[----:B------:R-:W4:Y:S01]  /*4950*/  MUFU.EX2 R127, R127 ;  /* 0x0000007f007f7308 */ /* 0x000f220000000800 */
[--C-:B--2---:R-:W-:Y:S01]  /*4960*/  FFMA R3, R134, UR14, -R4.reuse ;  /* 0x0000000e86037c23 */ /* 0x104fe20008000804 */
[--C-:B------:R-:W-:Y:S01]  /*4970*/  FFMA R134, R139, UR15, -R4.reuse ;  /* 0x0000000f8b867c23 */ /* 0x100fe20008000804 */
[----:B-1----:R-:W-:Y:S01]  /*4980*/  @!P1 FMUL R174, R174, R174 ;  /* 0x000000aeaeae9220 */ /* 0x002fe20000400000 */
[----:B------:R-:W-:Y:S01]  /*4990*/  FSETP.GEU.AND P1, PT, R138, -126, PT ;  /* 0xc2fc00008a00780b */ /* 0x000fe20003f2e000 */
[----:B------:R-:W-:Y:S01]  /*49a0*/  FFMA R139, R147, UR27, -R4 ;  /* 0x0000001b938b7c23 */ /* 0x000fe20008000804 */
[----:B------:R-:W-:Y:S01]  /*49b0*/  FADD R147, R34, R87 ;  /* 0x0000005722937221 */ /* 0x000fe20000000000 */
[----:B------:R-:W-:Y:S01]  /*49c0*/  FADD R34, R19, R96 ;  /* 0x0000006013227221 */ /* 0x000fe20000000000 */
[----:B------:R-:W1:Y:S01]  /*49d0*/  MUFU.EX2 R130, R130 ;  /* 0x0000008200827308 */ /* 0x000e620000000800 */
[----:B---3--:R-:W-:Y:S01]  /*49e0*/  @!P4 FMUL R119, R119, R119 ;  /* 0x000000777777c220 */ /* 0x008fe20000400000 */
[----:B------:R-:W-:Y:S01]  /*49f0*/  FSETP.GEU.AND P4, PT, R131, -126, PT ;  /* 0xc2fc00008300780b */ /* 0x000fe20003f8e000 */
[----:B------:R-:W-:Y:S01]  /*4a00*/  FADD R87, R45, R128 ;  /* 0x000000802d577221 */ /* 0x000fe20000000000 */
[----:B------:R-:W-:Y:S01]  /*4a10*/  FADD R26, R9, R64 ;  /* 0x00000040091a7221 */ /* 0x000fe20000000000 */
[----:B------:R-:W-:Y:S01]  /*4a20*/  FADD R63, R25, R108 ;  /* 0x0000006c193f7221 */ /* 0x000fe20000000000 */
[----:B------:R-:W-:Y:S01]  /*4a30*/  FFMA R4, R151, UR22, -R4 ;  /* 0x0000001697047c23 */ /* 0x000fe20008000804 */
[----:B------:R-:W-:Y:S01]  /*4a40*/  FADD R151, R34, R87 ;  /* 0x0000005722977221 */ /* 0x000fe20000000000 */
[----:B------:R-:W-:Y:S01]  /*4a50*/  FADD R34, R22, R81 ;  /* 0x0000005116227221 */ /* 0x000fe20000000000 */
[----:B----4-:R-:W-:Y:S01]  /*4a60*/  @!P5 FMUL R127, R127, R127 ;  /* 0x0000007f7f7fd220 */ /* 0x010fe20000400000 */
[----:B------:R-:W-:Y:S01]  /*4a70*/  FSETP.GEU.AND P5, PT, R134, -126, PT ;  /* 0xc2fc00008600780b */ /* 0x000fe20003fae000 */
[----:B------:R-:W-:Y:S01]  /*4a80*/  @!P1 FMUL R138, R138, 0.5 ;  /* 0x3f0000008a8a9820 */ /* 0x000fe20000400000 */
[----:B------:R-:W-:Y:S01]  /*4a90*/  FADD R87, R52, R27 ;  /* 0x0000001b34577221 */ /* 0x000fe20000000000 */
[----:B------:R-:W-:Y:S01]  /*4aa0*/  FADD R46, R26, R63 ;  /* 0x0000003f1a2e7221 */ /* 0x000fe20000000000 */
[----:B------:R-:W-:Y:S01]  /*4ab0*/  FADD R26, R10, R57 ;  /* 0x000000390a1a7221 */ /* 0x000fe20000000000 */
[----:B------:R-:W-:Y:S01]  /*4ac0*/  @!P4 FMUL R131, R131, 0.5 ;  /* 0x3f0000008383c820 */ /* 0x000fe20000400000 */
[----:B------:R-:W2:Y:S01]  /*4ad0*/  MUFU.EX2 R135, R138 ;  /* 0x0000008a00877308 */ /* 0x000ea20000000800 */
[----:B-1----:R-:W-:Y:S01]  /*4ae0*/  @!P2 FMUL R130, R130, R130 ;  /* 0x000000828282a220 */ /* 0x002fe20000400000 */
[----:B------:R-:W-:Y:S01]  /*4af0*/  FSETP.GEU.AND P2, PT, R137, -126, PT ;  /* 0xc2fc00008900780b */ /* 0x000fe20003f4e000 */
[----:B------:R-:W-:Y:S01]  /*4b00*/  FADD R63, R28, R89 ;  /* 0x000000591c3f7221 */ /* 0x000fe20000000000 */
[----:B------:R-:W-:Y:S01]  /*4b10*/  FADD R87, R34, R87 ;  /* 0x0000005722577221 */ /* 0x000fe20000000000 */
[----:B------:R-:W-:Y:S01]  /*4b20*/  FADD R34, R43, R110 ;  /* 0x0000006e2b227221 */ /* 0x000fe20000000000 */
[----:B------:R-:W-:Y:S01]  /*4b30*/  FADD R149, R30, R75 ;  /* 0x0000004b1e957221 */ /* 0x000fe20000000000 */
[----:B------:R-:W-:Y:S01]  /*4b40*/  @!P5 FMUL R134, R134, 0.5 ;  /* 0x3f0000008686d820 */ /* 0x000fe20000400000 */
[----:B------:R-:W1:Y:S01]  /*4b50*/  MUFU.EX2 R131, R131 ;  /* 0x0000008300837308 */ /* 0x000e620000000800 */
[----:B------:R-:W-:Y:S01]  /*4b60*/  FADD R50, R26, R63 ;  /* 0x0000003f1a327221 */ /* 0x000fe20000000000 */
[----:B------:R-:W-:Y:S01]  /*4b70*/  FADD R26, R11, R68 ;  /* 0x000000440b1a7221 */ /* 0x000fe20000000000 */
[----:B------:R-:W-:Y:S01]  /*4b80*/  FADD R63, R29, R112 ;  /* 0x000000701d3f7221 */ /* 0x000fe20000000000 */
[----:B------:R-:W-:Y:S01]  /*4b90*/  FADD R30, R12, R61 ;  /* 0x0000003d0c1e7221 */ /* 0x000fe20000000000 */
[----:B------:R-:W-:Y:S01]  /*4ba0*/  FADD R75, R32, R93 ;  /* 0x0000005d204b7221 */ /* 0x000fe20000000000 */
[----:B------:R-:W-:Y:S01]  /*4bb0*/  @!P6 FMUL R123, R123, 0.5 ;  /* 0x3f0000007b7be820 */ /* 0x000fe20000400000 */
[----:B------:R-:W-:Y:S01]  /*4bc0*/  @!P2 FMUL R137, R137, 0.5 ;  /* 0x3f0000008989a820 */ /* 0x000fe20000400000 */
[----:B------:R-:W3:Y:S01]  /*4bd0*/  MUFU.EX2 R134, R134 ;  /* 0x0000008600867308 */ /* 0x000ee20000000800 */
[----:B--2---:R-:W-:Y:S01]  /*4be0*/  @!P1 FMUL R135, R135, R135 ;  /* 0x0000008787879220 */ /* 0x004fe20000400000 */
[----:B------:R-:W-:Y:S01]  /*4bf0*/  FSETP.GEU.AND P1, PT, R142, -126, PT ;  /* 0xc2fc00008e00780b */ /* 0x000fe20003f2e000 */
[----:B------:R-:W-:Y:S01]  /*4c00*/  FADD R54, R26, R63 ;  /* 0x0000003f1a367221 */ /* 0x000fe20000000000 */
[----:B------:R-:W-:Y:S01]  /*4c10*/  FADD R58, R30, R75 ;  /* 0x0000004b1e3a7221 */ /* 0x000fe20000000000 */
[----:B------:R-:W-:Y:S01]  /*4c20*/  FADD R99, R78, R135 ;  /* 0x000000874e637221 */ /* 0x000fe20000000000 */
[----:B------:R-:W-:Y:S01]  /*4c30*/  FADD R30, R20, R77 ;  /* 0x0000004d141e7221 */ /* 0x000fe20000000000 */
[----:B------:R-:W-:Y:S01]  /*4c40*/  FADD R75, R48, R109 ;  /* 0x0000006d304b7221 */ /* 0x000fe20000000000 */
        /* <DEDUP_REMOVED lines=9> */
[----:B---3--:R-:W-:Y:S01]  /*4ce0*/  @!P5 FMUL R134, R134, R134 ;  /* 0x000000868686d220 */ /* 0x008fe20000400000 */
[----:B------:R-:W-:Y:S01]  /*4cf0*/  FSETP.GEU.AND P5, PT, R139, -126, PT ;  /* 0xc2fc00008b00780b */ /* 0x000fe20003fae000 */
[----:B------:R-:W-:Y:S01]  /*4d00*/  FADD R60, R26, R63 ;  /* 0x0000003f1a3c7221 */ /* 0x000fe20000000000 */
[----:B------:R-:W-:Y:S01]  /*4d10*/  FADD R26, R14, R65 ;  /* 0x000000410e1a7221 */ /* 0x000fe20000000000 */
[----:B------:R-:W-:Y:S01]  /*4d20*/  FADD R99, R79, R134 ;  /* 0x000000864f637221 */ /* 0x000fe20000000000 */
[----:B------:R-:W-:Y:S01]  /*4d30*/  FADD R63, R36, R97 ;  /* 0x00000061243f7221 */ /* 0x000fe20000000000 */
        /* <DEDUP_REMOVED lines=8> */
[----:B------:R-:W-:Y:S01]  /*4dc0*/  @!P5 FMUL R139, R139, 0.5 ;  /* 0x3f0000008b8bd820 */ /* 0x000fe20000400000 */
[----:B------:R2:W4:Y:S01]  /*4dd0*/  MUFU.EX2 R138, R143 ;  /* 0x0000008f008a7308 */ /* 0x0005220000000800 */
[----:B------:R-:W-:Y:S01]  /*4de0*/  FADD R62, R160, R119 ;  /* 0x00000077a03e7221 */ /* 0x000fe20000000000 */
[----:B------:R-:W-:Y:S01]  /*4df0*/  FADD R66, R67, R130 ;  /* 0x0000008243427221 */ /* 0x000fe20000000000 */
[----:B------:R-:W-:Y:S01]  /*4e00*/  @!P3 FMUL R122, R122, R122 ;  /* 0x0000007a7a7ab220 */ /* 0x000fe20000400000 */
[----:B-1----:R-:W-:Y:S01]  /*4e10*/  @!P6 FMUL R123, R123, R123 ;  /* 0x0000007b7b7be220 */ /* 0x002fe20000400000 */
[----:B------:R-:W-:Y:S01]  /*4e20*/  FADD R38, R38, R95 ;  /* 0x0000005f26267221 */ /* 0x000fe20000000000 */
[----:B------:R-:W-:Y:S01]  /*4e30*/  FADD R42, R42, R145 ;  /* 0x000000912a2a7221 */ /* 0x000fe20000000000 */
[----:B------:R-:W-:Y:S01]  /*4e40*/  @!P2 FMUL R3, R3, 0.5 ;  /* 0x3f0000000303a820 */ /* 0x000fe20000400000 */
[----:B------:R-:W1:Y:S01]  /*4e50*/  MUFU.EX2 R139, R139 ;  /* 0x0000008b008b7308 */ /* 0x000e620000000800 */
[----:B---3--:R-:W-:Y:S01]  /*4e60*/  @!P1 FMUL R142, R142, R142 ;  /* 0x0000008e8e8e9220 */ /* 0x008fe20000400000 */
[----:B------:R-:W-:Y:S01]  /*4e70*/  FSETP.GEU.AND P1, PT, R8, -126, PT ;  /* 0xc2fc00000800780b */ /* 0x000fe20003f2e000 */
[----:B--2---:R-:W-:Y:S01]  /*4e80*/  FADD R143, R30, R75 ;  /* 0x0000004b1e8f7221 */ /* 0x004fe20000000000 */
[----:B------:R-:W-:Y:S01]  /*4e90*/  FADD R30, R21, R100 ;  /* 0x00000064151e7221 */ /* 0x000fe20000000000 */
[----:B------:R-:W-:Y:S01]  /*4ea0*/  FADD R75, R49, R132 ;  /* 0x00000084314b7221 */ /* 0x000fe20000000000 */
[----:B------:R-:W-:Y:S01]  /*4eb0*/  FADD R153, R121, R142 ;  /* 0x0000008e79997221 */ /* 0x000fe20000000000 */
[----:B------:R-:W-:Y:S01]  /*4ec0*/  FADD R46, R46, R147 ;  /* 0x000000932e2e7221 */ /* 0x000fe20000000000 */
[----:B------:R2:W3:Y:S01]  /*4ed0*/  MUFU.EX2 R146, R3 ;  /* 0x0000000300927308 */ /* 0x0004e20000000800 */
[----:B----4-:R-:W-:Y:S01]  /*4ee0*/  @!P4 FMUL R138, R138, R138 ;  /* 0x0000008a8a8ac220 */ /* 0x010fe20000400000 */
[----:B------:R-:W-:Y:S01]  /*4ef0*/  FSETP.GEU.AND P4, PT, R141, -126, PT ;  /* 0xc2fc00008d00780b */ /* 0x000fe20003f8e000 */
[----:B------:R-:W-:Y:S01]  /*4f00*/  FADD R75, R30, R75 ;  /* 0x0000004b1e4b7221 */ /* 0x000fe20000000000 */
[----:B------:R-:W-:Y:S01]  /*4f10*/  FADD R30, R113, R170 ;  /* 0x000000aa711e7221 */ /* 0x000fe20000000000 */
[----:B------:R-:W-:Y:S01]  /*4f20*/  FADD R99, R83, R138 ;  /* 0x0000008a53637221 */ /* 0x000fe20000000000 */
[----:B------:R-:W-:Y:S01]  /*4f30*/  FADD R50, R50, R149 ;  /* 0x0000009532327221 */ /* 0x000fe20000000000 */
[----:B------:R-:W-:Y:S01]  /*4f40*/  @!P1 FMUL R8, R8, 0.5 ;  /* 0x3f00000008089820 */ /* 0x000fe20000400000 */
[----:B------:R-:W-:Y:S01]  /*4f50*/  FADD R70, R30, R63 ;  /* 0x0000003f1e467221 */ /* 0x000fe20000000000 */
[----:B-1----:R-:W-:Y:S01]  /*4f60*/  @!P5 FMUL R139, R139, R139 ;  /* 0x0000008b8b8bd220 */ /* 0x002fe20000400000 */
[----:B------:R-:W-:Y:S01]  /*4f70*/  FSETP.GEU.AND P5, PT, R4, -126, PT ;  /* 0xc2fc00000400780b */ /* 0x000fe20003fae000 */
[----:B------:R-:W-:Y:S01]  /*4f80*/  FADD R163, R34, R99 ;  /* 0x0000006322a37221 */ /* 0x000fe20000000000 */
[----:B--2---:R-:W-:Y:S01]  /*4f90*/  FADD R3, R136, R91 ;  /* 0x0000005b88037221 */ /* 0x004fe20000000000 */
[----:B------:R-:W1:Y:S01]  /*4fa0*/  MUFU.EX2 R8, R8 ;  /* 0x0000000800087308 */ /* 0x000e620000000800 */
[----:B------:R-:W-:Y:S01]  /*4fb0*/  FADD R30, R31, R172 ;  /* 0x000000ac1f1e7221 */ /* 0x000fe20000000000 */
[----:B------:R-:W-:Y:S01]  /*4fc0*/  @!P4 FMUL R141, R141, 0.5 ;  /* 0x3f0000008d8dc820 */ /* 0x000fe20000400000 */
[----:B------:R-:W-:Y:S01]  /*4fd0*/  FADD R63, R117, R174 ;  /* 0x000000ae753f7221 */ /* 0x000fe20000000000 */
[----:B------:R-:W-:Y:S01]  /*4fe0*/  FADD R72, R3, R62 ;  /* 0x0000003e03487221 */ /* 0x000fe20000000000 */
[----:B------:R-:W-:Y:S01]  /*4ff0*/  FADD R3, R140, R129 ;  /* 0x000000818c037221 */ /* 0x000fe20000000000 */
[----:B------:R-:W-:Y:S01]  /*5000*/  FADD R62, R162, R127 ;  /* 0x0000007fa23e7221 */ /* 0x000fe20000000000 */
[----:B------:R-:W-:Y:S01]  /*5010*/  FADD R74, R30, R63 ;  /* 0x0000003f1e4a7221 */ /* 0x000fe20000000000 */
[----:B------:R-:W2:Y:S01]  /*5020*/  MUFU.EX2 R141, R141 ;  /* 0x0000008d008d7308 */ /* 0x000ea20000000800 */
[----:B------:R-:W-:Y:S01]  /*5030*/  FADD R30, R47, R114 ;  /* 0x000000722f1e7221 */ /* 0x000fe20000000000 */
[----:B------:R-:W-:Y:S01]  /*5040*/  @!P5 FMUL R4, R4, 0.5 ;  /* 0x3f0000000404d820 */ /* 0x000fe20000400000 */
[----:B------:R-:W-:Y:S01]  /*5050*/  FADD R63, R82, R137 ;  /* 0x00000089523f7221 */ /* 0x000fe20000000000 */
[----:B------:R-:W-:Y:S01]  /*5060*/  FADD R84, R3, R62 ;  /* 0x0000003e03547221 */ /* 0x000fe20000000000 */
[----:B------:R-:W-:Y:S01]  /*5070*/  FADD R3, R35, R102 ;  /* 0x0000006623037221 */ /* 0x000fe20000000000 */
[----:B------:R-:W-:Y:S01]  /*5080*/  FADD R34, R51, R118 ;  /* 0x0000007633227221 */ /* 0x000fe20000000000 */
[----:B------:R-:W-:Y:S01]  /*5090*/  FADD R161, R30, R63 ;  /* 0x0000003f1ea17221 */ /* 0x000fe20000000000 */
[----:B------:R4:W5:Y:S01]  /*50a0*/  MUFU.EX2 R99, R4 ;  /* 0x0000000400637308 */ /* 0x0009620000000800 */
[----:B------:R-:W-:Y:S01]  /*50b0*/  FADD R30, R144, R103 ;  /* 0x00000067901e7221 */ /* 0x000fe20000000000 */
[----:B------:R-:W-:Y:S01]  /*50c0*/  FADD R63, R164, R131 ;  /* 0x00000083a43f7221 */ /* 0x000fe20000000000 */
[----:B------:R-:W-:Y:S01]  /*50d0*/  FADD R62, R156, R133 ;  /* 0x000000859c3e7221 */ /* 0x000fe20000000000 */
[----:B------:R-:W-:Y:S01]  /*50e0*/  FADD R155, R168, R139 ;  /* 0x0000008ba89b7221 */ /* 0x000fe20000000000 */
[----:B---3--:R-:W-:Y:S01]  /*50f0*/  @!P2 FMUL R146, R146, R146 ;  /* 0x000000929292a220 */ /* 0x008fe20000400000 */
[----:B-1----:R-:W-:Y:S01]  /*5100*/  @!P1 FMUL R8, R8, R8 ;  /* 0x0000000808089220 */ /* 0x002fe20000400000 */
[----:B------:R-:W-:Y:S01]  /*5110*/  FADD R66, R3, R66 ;  /* 0x0000004203427221 */ /* 0x000fe20000000000 */
[----:B------:R-:W-:Y:S01]  /*5120*/  FADD R165, R34, R153 ;  /* 0x0000009922a57221 */ /* 0x000fe20000000000 */
[----:B--2---:R-:W-:Y:S01]  /*5130*/  @!P4 FMUL R141, R141, R141 ;  /* 0x0000008d8d8dc220 */ /* 0x004fe20000400000 */
[----:B------:R-:W-:Y:S01]  /*5140*/  FADD R86, R30, R63 ;  /* 0x0000003f1e567221 */ /* 0x000fe20000000000 */
[----:B------:R-:W-:Y:S01]  /*5150*/  FADD R167, R62, R155 ;  /* 0x0000009b3ea77221 */ /* 0x000fe20000000000 */
[----:B------:R-:W-:Y:S01]  /*5160*/  FADD R3, R39, R106 ;  /* 0x0000006a27037221 */ /* 0x000fe20000000000 */
[----:B------:R-:W-:Y:S01]  /*5170*/  FADD R62, R71, R146 ;  /* 0x00000092473e7221 */ /* 0x000fe20000000000 */
[----:B------:R-:W-:Y:S01]  /*5180*/  FADD R30, R55, R122 ;  /* 0x0000007a371e7221 */ /* 0x000fe20000000000 */
[----:B------:R-:W-:Y:S01]  /*5190*/  FADD R153, R125, R8 ;  /* 0x000000087d997221 */ /* 0x000fe20000000000 */
[----:B----4-:R-:W-:Y:S01]  /*51a0*/  FADD R4, R148, R107 ;  /* 0x0000006b94047221 */ /* 0x010fe20000000000 */
[----:B-----5:R-:W-:Y:S01]  /*51b0*/  @!P5 FMUL R99, R99, R99 ;  /* 0x000000636363d220 */ /* 0x020fe20000400000 */
[----:B------:R-:W-:Y:S01]  /*51c0*/  FADD R63, R166, R141 ;  /* 0x0000008da63f7221 */ /* 0x000fe20000000000 */
        /* <DEDUP_REMOVED lines=26> */
[----:B------:R-:W-:Y:S01]  /*5370*/  MOV R4, UR5 ;  /* 0x0000000500047c02 */ /* 0x000fe20008000f00 */
[----:B------:R-:W-:Y:S01]  /*5380*/  FADD R38, R38, R75 ;  /* 0x0000004b26267221 */ /* 0x000fe20000000000 */
[----:B------:R-:W-:Y:S01]  /*5390*/  FADD R87, R42, R87 ;  /* 0x000000572a577221 */ /* 0x000fe20000000000 */
[----:B------:R-:W-:Y:S01]  /*53a0*/  F2FP.F16.F32.PACK_AB R26, R28, R25 ;  /* 0x000000191c1a723e */ /* 0x000fe200000000ff */
[----:B------:R-:W-:Y:S01]  /*53b0*/  FADD R72, R72, R155 ;  /* 0x0000009b48487221 */ /* 0x000fe20000000000 */
[----:B------:R-:W-:Y:S01]  /*53c0*/  FADD R3, R70, R3 ;  /* 0x0000000346037221 */ /* 0x000fe20000000000 */
[----:B------:R-:W-:Y:S01]  /*53d0*/  F2FP.F16.F32.PACK_AB R28, R32, R29 ;  /* 0x0000001d201c723e */ /* 0x000fe200000000ff */
[----:B------:R1:W-:Y:S01]  /*53e0*/  SYNCS.ARRIVE.TRANS64.A1T0 RZ, [R4+UR11], RZ ;  /* 0x000000ff04ff79a7 */ /* 0x0003e2000810000b */
[----:B------:R-:W-:Y:S01]  /*53f0*/  F2FP.F16.F32.PACK_AB R32, R40, R37 ;  /* 0x000000252820723e */ /* 0x000fe200000000ff */
[----:B------:R-:W-:Y:S01]  /*5400*/  FADD R3, R3, R72 ;  /* 0x0000004803037221 */ /* 0x000fe20000000000 */
[----:B------:R-:W-:-:S02]  /*5410*/  F2FP.F16.F32.PACK_AB R30, R36, R33 ;  /* 0x00000021241e723e */ /* 0x000fc400000000ff */
[----:B------:R-:W-:Y:S02]  /*5420*/  F2FP.F16.F32.PACK_AB R40, R56, R53 ;  /* 0x000000353828723e */ /* 0x000fe400000000ff */
[----:B------:R-:W-:Y:S01]  /*5430*/  F2FP.F16.F32.PACK_AB R42, R57, R64 ;  /* 0x00000040392a723e */ /* 0x000fe200000000ff */
[----:B-1----:R-:W-:Y:S01]  /*5440*/  FADD R4, R38, R87 ;  /* 0x0000005726047221 */ /* 0x002fe20000000000 */
[----:B------:R-:W-:Y:S02]  /*5450*/  F2FP.F16.F32.PACK_AB R34, R44, R41 ;  /* 0x000000292c22723e */ /* 0x000fe400000000ff */
[----:B------:R-:W-:Y:S02]  /*5460*/  F2FP.F16.F32.PACK_AB R36, R48, R45 ;  /* 0x0000002d3024723e */ /* 0x000fe400000000ff */
[----:B------:R-:W-:Y:S02]  /*5470*/  F2FP.F16.F32.PACK_AB R38, R52, R49 ;  /* 0x000000313426723e */ /* 0x000fe400000000ff */
[----:B------:R-:W-:-:S02]  /*5480*/  F2FP.F16.F32.PACK_AB R50, R73, R88 ;  /* 0x000000584932723e */ /* 0x000fc400000000ff */
[----:B------:R-:W-:Y:S02]  /*5490*/  F2FP.F16.F32.PACK_AB R56, R104, R85 ;  /* 0x000000556838723e */ /* 0x000fe400000000ff */
[----:B------:R-:W-:Y:S02]  /*54a0*/  F2FP.F16.F32.PACK_AB R64, R93, R112 ;  /* 0x000000705d40723e */ /* 0x000fe400000000ff */
        /* <DEDUP_REMOVED lines=46> */
[----:B------:R-:W-:Y:S01]  /*5790*/  F2FP.F16.F32.PACK_AB R97, R139, R142 ;  /* 0x0000008e8b61723e */ /* 0x000fe200000000ff */
[----:B------:R-:W-:Y:S06]  /*57a0*/  @!P0 BRA `(.L_x_19) ;  /* 0x0000000000048947 */ /* 0x000fec0003800000 */
[----:B------:R-:W-:Y:S01]  /*57b0*/  BPT.TRAP 0x1 ;  /* 0x000000040000795c */ /* 0x000fe20000300000 */
.L_x_19:
[----:B------:R-:W1:Y:S01]  /*57c0*/  SYNCS.PHASECHK.TRANS64.TRYWAIT P1, [UR37+0x58008], R5 ;  /* 0x05800805ff0075a7 */ /* 0x000e620008020165 */
[----:B------:R-:W-:Y:S01]  /*57d0*/  ULOP3.LUT UR5, UR10, 0x8000000, URZ, 0xfc, !UPT ;  /* 0x080000000a057892 */ /* 0x000fe2000f8efc3f */
[----:B-1----:R-:W-:Y:S11]  /*57e0*/  @!P1 BRA `(.L_x_20) ;  /* 0x0000008000c49947 */ /* 0x002ff60003800000 */
.L_x_96:
[----:B------:R-:W-:Y:S01]  /*57f0*/  UIADD3 UR10, UR5, 0x1000, URZ ;  /* 0x00001000050a7890 */ /* 0x000fe2000fffe03f */
[----:B------:R-:W-:Y:S01]  /*5800*/  WARPGROUP.ARRIVE ;  /* 0x00000000000079c5 */ /* 0x000fe20000000000 */
[----:B------:R-:W-:Y:S01]  /*5810*/  UMOV UR11, 0x40000040 ;  /* 0x40000040000b7882 */ /* 0x000fe20000000000 */
[----:B------:R-:W-:-:S06]  /*5820*/  F2FP.F16.F32.PACK_AB R99, R99, R8 ;  /* 0x000000086363723e */ /* 0x000fcc00000000ff */
[----:B------:R-:W-:Y:S01]  /*5830*/  HGMMA.64x128x16.F32 R152, R60, gdesc[UR8].tnspB, RZ, !UPT, gsb0 ;  /* 0x41e000083c987df0 */ /* 0x000fe2000c0008ff */
[----:B------:R-:W-:Y:S01]  /*5840*/  UIADD3 UR10, UR5, 0x1080, URZ ;  /* 0x00001080050a7890 */ /* 0x000fe2000fffe03f */
[----:B------:R-:W-:Y:S01]  /*5850*/  UMOV UR11, 0x40000040 ;  /* 0x40000040000b7882 */ /* 0x000fe20000000000 */
[----:B------:R-:W-:Y:S02]  /*5860*/  WARPGROUP.DEPBAR.LE gsb0, 0x0 ;  /* 0x00008000000079c5 */ /* 0x000fe40000010000 */
[----:B------:R-:W-:-:S07]  /*5870*/  WARPGROUP.ARRIVE ;  /* 0x00000000000079c5 */ /* 0x000fce0000000000 */
[----:B------:R-:W-:Y:S01]  /*5880*/  HGMMA.64x128x16.F32 R152, R72, gdesc[UR8].tnspB, R152, gsb0 ;  /* 0x41e0000848987df0 */ /* 0x000fe20008000898 */
        /* <DEDUP_REMOVED lines=69> */
[----:B------:R-:W-:Y:S03]  /*5ce0*/  HGMMA.64x128x16.F32 R152, R96, gdesc[UR8].tnspB, R152, gsb0 ;  /* 0x41e0000860987df0 */ /* 0x000fe60008000898 */
[----:B------:R-:W-:Y:S02]  /*5cf0*/  WARPGROUP.DEPBAR.LE gsb0, 0x0 ;  /* 0x00008000000079c5 */ /* 0x000fe40000010000 */
[----:B------:R-:W-:Y:S05]  /*5d00*/  @!P0 BRA `(.L_x_21) ;  /* 0x0000000000048947 */ /* 0x000fea0003800000 */
[----:B------:R-:W-:Y:S01]  /*5d10*/  BPT.TRAP 0x1 ;  /* 0x000000040000795c */ /* 0x000fe20000300000 */
.L_x_21:
[----:B------:R-:W-:Y:S02]  /*5d20*/  UISETP.GT.U32.AND UP0, UPT, UR4, 0x1, UPT ;  /* 0x000000010400788c */ /* 0x000fe4000bf04070 */
[----:B------:R-:W-:-:S04]  /*5d30*/  UIADD3 UR10, UR37, 0x58028, URZ ;  /* 0x00058028250a7890 */ /* 0x000fc8000fffe03f */
[----:B------:R-:W-:Y:S01]  /*5d40*/  PLOP3.LUT P1, PT, PT, PT, UP0, 0x80, 0x0 ;  /* 0x000000000000781c */ /* 0x000fe20003f2f008 */
[----:B------:R-:W-:-:S09]  /*5d50*/  UPRMT UR10, URZ, 0x654, UR10 ;  /* 0x000006543f0a7896 */ /* 0x000fd2000800000a */
[----:B------:R-:W-:Y:S03]  /*5d60*/  SYNCS.ARRIVE.TRANS64.RED.A1T0 RZ, [UR10], RZ ;  /* 0x000000ffffff79a7 */ /* 0x000fe6000810040a */
[----:B------:R-:W-:Y:S05]  /*5d70*/  @P1 BRA `(.L_x_22) ;  /* 0x0000000000041947 */ /* 0x000fea0003800000 */
[----:B------:R-:W-:Y:S01]  /*5d80*/  BPT.TRAP 0x1 ;  /* 0x000000040000795c */ /* 0x000fe20000300000 */
.L_x_22:
[----:B-1----:R-:W1:Y:S02]  /*5d90*/  LDC R5, c[0x0][0x28c] ;  /* 0x0000a300ff057b82 */ /* 0x002e640000000800 */
[----:B-1----:R-:W-:-:S13]  /*5da0*/  ISETP.GE.AND P2, PT, R5, 0x101, PT ;  /* 0x000001010500780c */ /* 0x002fda0003f46270 */
[----:B------:R-:W-:Y:S05]  /*5db0*/  @!P2 BRA `(.L_x_23) ;  /* 0x0000004c0060a947 */ /* 0x000fea0003800000 */
[----:B------:R-:W-:Y:S01]  /*5dc0*/  IADD3 R5, R5, 0xff, RZ ;  /* 0x000000ff05057810 */ /* 0x000fe20007ffe0ff */
[----:B------:R-:W-:Y:S01]  /*5dd0*/  UMOV UR38, 0x2 ;  /* 0x0000000200267882 */ /* 0x000fe20000000000 */
[----:B------:R-:W-:Y:S01]  /*5de0*/  MOV R10, R0 ;  /* 0x00000000000a7202 */ /* 0x000fe20000000f00 */
[----:B------:R-:W-:Y:S01]  /*5df0*/  UMOV UR4, 0x1 ;  /* 0x0000000100047882 */ /* 0x000fe20000000000 */
[----:B------:R-:W-:Y:S01]  /*5e00*/  SHF.R.S32.HI R6, RZ, 0x1f, R5 ;  /* 0x0000001fff067819 */ /* 0x000fe20000011405 */
[----:B------:R-:W-:Y:S01]  /*5e10*/  ULDC UR39, c[0x0][0x604] ;  /* 0x0001810000277ab9 */ /* 0x000fe20000000800 */
[----:B------:R-:W-:Y:S02]  /*5e20*/  MOV R9, R2 ;  /* 0x0000000200097202 */ /* 0x000fe40000000f00 */
[----:B------:R-:W-:Y:S02]  /*5e30*/  LEA.HI R5, R6, R5, RZ, 0x8 ;  /* 0x0000000506057211 */ /* 0x000fe400078f40ff */
[----:B------:R-:W-:-:S02]  /*5e40*/  MOV R6, RZ ;  /* 0x000000ff00067202 */ /* 0x000fc40000000f00 */
[----:B------:R-:W-:-:S07]  /*5e50*/  SHF.R.S32.HI R5, RZ, 0x8, R5 ;  /* 0x00000008ff057819 */ /* 0x000fce0000011405 */
.L_x_34:
[----:B------:R-:W-:-:S13]  /*5e60*/  PLOP3.LUT P3, PT, PT, PT, UP1, 0x80, 0x0 ;  /* 0x000000000000781c */ /* 0x000fda0003f6f018 */
[----:B-1----:R-:W-:Y:S05]  /*5e70*/  @!P3 BRA `(.L_x_24) ;  /* 0x000000000004b947 */ /* 0x002fea0003800000 */
[----:B------:R-:W-:Y:S01]  /*5e80*/  BPT.TRAP 0x1 ;  /* 0x000000040000795c */ /* 0x000fe20000300000 */
.L_x_24:
[----:B------:R-:W-:Y:S01]  /*5e90*/  ULEA UR10, UR38, UR37, 0x3 ;  /* 0x00000025260a7291 */ /* 0x000fe2000f8e183f */
[----:B------:R-:W-:-:S08]  /*5ea0*/  SHF.L.U32 R0, R6, 0x1f, RZ ;  /* 0x0000001f06007819 */ /* 0x000fd000000006ff */
[----:B------:R-:W1:Y:S02]  /*5eb0*/  SYNCS.PHASECHK.TRANS64.TRYWAIT P2, [UR10+0x58000], R0 ;  /* 0x05800000ff0075a7 */ /* 0x000e64000804014a */
[----:B-1----:R-:W-:Y:S05]  /*5ec0*/  @!P2 BRA `(.L_x_25) ;  /* 0x0000007c0024a947 */ /* 0x002fea0003800000 */
.L_x_97:
[----:B------:R-:W-:Y:S01]  /*5ed0*/  ULEA UR10, UR38, UR6, 0xc ;  /* 0x00000006260a7291 */ /* 0x000fe2000f8e603f */
[----:B------:R-:W-:Y:S01]  /*5ee0*/  WARPGROUP.ARRIVE ;  /* 0x00000000000079c5 */ /* 0x000fe20000000000 */
[----:B------:R-:W-:Y:S01]  /*5ef0*/  UMOV UR11, 0x40000040 ;  /* 0x40000040000b7882 */ /* 0x000fe20000000000 */
[----:B------:R-:W-:Y:S01]  /*5f00*/  UMOV UR15, 0x40000040 ;  /* 0x40000040000f7882 */ /* 0x000fe20000000000 */
[----:B------:R-:W-:Y:S02]  /*5f10*/  UIADD3 UR14, UR10, 0x2, URZ ;  /* 0x000000020a0e7890 */ /* 0x000fe4000fffe03f */
[----:B------:R-:W-:Y:S01]  /*5f20*/  UIADD3 UR18, UR10, 0x4, URZ ;  /* 0x000000040a127890 */ /* 0x000fe2000fffe03f */
[----:B------:R-:W-:Y:S02]  /*5f30*/  UMOV UR19, 0x40000040 ;  /* 0x4000004000137882 */ /* 0x000fe40000000000 */
[----:B------:R-:W-:Y:S01]  /*5f40*/  HGMMA.64x256x16.F32 R24, gdesc[UR8], RZ, !UPT, gsb0 ;  /* 0x03e00000081879f0 */ /* 0x000fe2000c0008ff */
[----:B------:R-:W-:Y:S01]  /*5f50*/  UIADD3 UR22, UR10, 0x6, URZ ;  /* 0x000000060a167890 */ /* 0x000fe2000fffe03f */
[----:B------:R-:W-:Y:S01]  /*5f60*/  UMOV UR23, 0x40000040 ;  /* 0x4000004000177882 */ /* 0x000fe20000000000 */
        /* <DEDUP_REMOVED lines=8> */
[----:B------:R-:W-:-:S04]  /*5ff0*/  UIADD3 UR10, UR38, 0x1, URZ ;  /* 0x00000001260a7890 */ /* 0x000fc8000fffe03f */
[----:B------:R-:W-:-:S04]  /*6000*/  UISETP.NE.AND UP0, UPT, UR10, 0x5, UPT ;  /* 0x000000050a00788c */ /* 0x000fc8000bf05270 */
[----:B------:R-:W-:Y:S02]  /*6010*/  USEL UR11, URZ, 0x1, UP0 ;  /* 0x000000013f0b7887 */ /* 0x000fe40008000000 */
[----:B------:R-:W-:-:S04]  /*6020*/  USEL UR10, UR10, URZ, UP0 ;  /* 0x0000003f0a0a7287 */ /* 0x000fc80008000000 */
[----:B------:R-:W-:Y:S01]  /*6030*/  LOP3.LUT R6, R6, UR11, RZ, 0x3c, !PT ;  /* 0x0000000b06067c12 */ /* 0x000fe2000f8e3cff */
[----:B------:R-:W-:Y:S02]  /*6040*/  WARPGROUP.DEPBAR.LE gsb0, 0x0 ;  /* 0x00008000000079c5 */ /* 0x000fe40000010000 */
[----:B------:R-:W-:-:S06]  /*6050*/  WARPGROUP.ARRIVE ;  /* 0x00000000000079c5 */ /* 0x000fcc0000000000 */
[----:B------:R-:W-:Y:S03]  /*6060*/  HGMMA.64x256x16.F32 R24, gdesc[UR12], R24, gsb0 ;  /* 0x03e000000c1879f0 */ /* 0x000fe60008000818 */
        /* <DEDUP_REMOVED lines=25> */
[----:B------:R-:W-:Y:S05]  /*6200*/  @!P3 BRA `(.L_x_26) ;  /* 0x000000000004b947 */ /* 0x000fea0003800000 */
[----:B------:R-:W-:Y:S01]  /*6210*/  BPT.TRAP 0x1 ;  /* 0x000000040000795c */ /* 0x000fe20000300000 */
.L_x_26:
[----:B-1----:R-:W-:Y:S01]  /*6220*/  FMNMX R0, R24, R10, !PT ;  /* 0x0000000a18007209 */ /* 0x002fe20007800000 */
[----:B------:R-:W-:-:S03]  /*6230*/  ULEA UR11, UR10, UR37, 0x3 ;  /* 0x000000250a0b7291 */ /* 0x000fc6000f8e183f */
        /* <DEDUP_REMOVED lines=62> */
[----:B------:R-:W-:-:S05]  /*6620*/  FMNMX R2, R149, R0, !PT ;  /* 0x0000000095027209 */ /* 0x000fca0007800000 */
[----:B------:R-:W1:Y:S02]  /*6630*/  SHFL.BFLY PT, R7, R2, 0x1, 0x1f ;  /* 0x0c201f0002077f89 */ /* 0x000e6400000e0000 */
[----:B-1----:R-:W-:Y:S02]  /*6640*/  FMNMX R11, R2, R7, !PT ;  /* 0x00000007020b7209 */ /* 0x002fe40007800000 */
[----:B------:R-:W-:-:S03]  /*6650*/  FMNMX R2, R26, R9, !PT ;  /* 0x000000091a027209 */ /* 0x000fc60007800000 */
[----:B------:R-:W1:Y:S01]  /*6660*/  SHFL.BFLY PT, R0, R11, 0x2, 0x1f ;  /* 0x0c401f000b007f89 */ /* 0x000e6200000e0000 */
[----:B------:R-:W-:-:S04]  /*6670*/  FMNMX R23, R27, R2, !PT ;  /* 0x000000021b177209 */ /* 0x000fc80007800000 */
[----:B------:R-:W-:-:S04]  /*6680*/  FMNMX R2, R30, R23, !PT ;  /* 0x000000171e027209 */ /* 0x000fc80007800000 */
[----:B------:R-:W-:-:S04]  /*6690*/  FMNMX R23, R31, R2, !PT ;  /* 0x000000021f177209 */ /* 0x000fc80007800000 */
[----:B------:R-:W-:Y:S02]  /*66a0*/  FMNMX R2, R34, R23, !PT ;  /* 0x0000001722027209 */ /* 0x000fe40007800000 */
[----:B-1----:R-:W-:-:S04]  /*66b0*/  FMNMX R0, R11, R0, !PT ;  /* 0x000000000b007209 */ /* 0x002fc80007800000 */
[----:B------:R-:W-:-:S04]  /*66c0*/  FSETP.NEU.AND P2, PT, R0, -INF , PT ;  /* 0xff8000000000780b */ /* 0x000fc80003f4d000 */
[----:B------:R-:W-:-:S05]  /*66d0*/  FSEL R7, R0, RZ, P2 ;  /* 0x000000ff00077208 */ /* 0x000fca0001000000 */
[----:B------:R-:W-:-:S04]  /*66e0*/  FMUL R8, R7, UR39 ;  /* 0x0000002707087c20 */ /* 0x000fc80008400000 */
[--C-:B------:R-:W-:Y:S01]  /*66f0*/  FFMA R12, R28, UR39, -R8.reuse ;  /* 0x000000271c0c7c23 */ /* 0x100fe20008000808 */
[--C-:B------:R-:W-:Y:S01]  /*6700*/  FFMA R14, R25, UR39, -R8.reuse ;  /* 0x00000027190e7c23 */ /* 0x100fe20008000808 */
[--C-:B------:R-:W-:Y:S01]  /*6710*/  FFMA R24, R24, UR39, -R8.reuse ;  /* 0x0000002718187c23 */ /* 0x100fe20008000808 */
[--C-:B------:R-:W-:Y:S01]  /*6720*/  FFMA R13, R29, UR39, -R8.reuse ;  /* 0x000000271d0d7c23 */ /* 0x100fe20008000808 */
[--C-:B------:R-:W-:Y:S01]  /*6730*/  FFMA R15, R32, UR39, -R8.reuse ;  /* 0x00000027200f7c23 */ /* 0x100fe20008000808 */
[----:B------:R-:W-:Y:S01]  /*6740*/  FSETP.GEU.AND P6, PT, R12, -126, PT ;  /* 0xc2fc00000c00780b */ /* 0x000fe20003fce000 */
        /* <DEDUP_REMOVED lines=9> */
[--C-:B------:R-:W-:Y:S01]  /*67e0*/  FFMA R21, R45, UR39, -R8.reuse ;  /* 0x000000272d157c23 */ /* 0x100fe20008000808 */
[--C-:B------:R-:W-:Y:S01]  /*67f0*/  FFMA R22, R44, UR39, -R8.reuse ;  /* 0x000000272c167c23 */ /* 0x100fe20008000808 */
[----:B------:R-:W-:Y:S01]  /*6800*/  FMNMX R25, R35, R2, !PT ;  /* 0x0000000223197209 */ /* 0x000fe20007800000 */
[----:B------:R-:W-:Y:S01]  /*6810*/  @!P6 FMUL R12, R12, 0.5 ;  /* 0x3f0000000c0ce820 */ /* 0x000fe20000400000 */
[--C-:B------:R-:W-:Y:S01]  /*6820*/  FFMA R23, R49, UR39, -R8.reuse ;  /* 0x0000002731177c23 */ /* 0x100fe20008000808 */
[----:B------:R-:W-:Y:S01]  /*6830*/  @!P3 FMUL R14, R14, 0.5 ;  /* 0x3f0000000e0eb820 */ /* 0x000fe20000400000 */
[----:B------:R-:W-:Y:S01]  /*6840*/  FMNMX R2, R38, R25, !PT ;  /* 0x0000001926027209 */ /* 0x000fe20007800000 */
[----:B------:R-:W-:Y:S01]  /*6850*/  @!P2 FMUL R24, R24, 0.5 ;  /* 0x3f0000001818a820 */ /* 0x000fe20000400000 */
[--C-:B------:R-:W-:Y:S01]  /*6860*/  FFMA R25, R52, UR39, -R8.reuse ;  /* 0x0000002734197c23 */ /* 0x100fe20008000808 */
[----:B------:R-:W1:Y:S01]  /*6870*/  MUFU.EX2 R12, R12 ;  /* 0x0000000c000c7308 */ /* 0x000e620000000800 */
[----:B------:R-:W-:Y:S01]  /*6880*/  @!P5 FMUL R13, R13, 0.5 ;  /* 0x3f0000000d0dd820 */ /* 0x000fe20000400000 */
[----:B------:R-:W-:Y:S01]  /*6890*/  @!P4 FMUL R15, R15, 0.5 ;  /* 0x3f0000000f0fc820 */ /* 0x000fe20000400000 */
[----:B------:R-:W-:Y:S01]  /*68a0*/  FMNMX R29, R39, R2, !PT ;  /* 0x00000002271d7209 */ /* 0x000fe20007800000 */
[--C-:B------:R-:W-:Y:S01]  /*68b0*/  FFMA R32, R57, UR39, -R8.reuse ;  /* 0x0000002739207c23 */ /* 0x100fe20008000808 */
[--C-:B------:R-:W-:Y:S01]  /*68c0*/  FFMA R28, R53, UR39, -R8.reuse ;  /* 0x00000027351c7c23 */ /* 0x100fe20008000808 */
[--C-:B------:R-:W-:Y:S01]  /*68d0*/  FFMA R36, R60, UR39, -R8.reuse ;  /* 0x000000273c247c23 */ /* 0x100fe20008000808 */
[----:B------:R-:W-:Y:S01]  /*68e0*/  FMNMX R2, R42, R29, !PT ;  /* 0x0000001d2a027209 */ /* 0x000fe20007800000 */
[----:B------:R-:W2:Y:S01]  /*68f0*/  MUFU.EX2 R14, R14 ;  /* 0x0000000e000e7308 */ /* 0x000ea20000000800 */
[--C-:B------:R-:W-:Y:S01]  /*6900*/  FFMA R29, R56, UR39, -R8.reuse ;  /* 0x00000027381d7c23 */ /* 0x100fe20008000808 */
[--C-:B------:R-:W-:Y:S01]  /*6910*/  FFMA R40, R65, UR39, -R8.reuse ;  /* 0x0000002741287c23 */ /* 0x100fe20008000808 */
[----:B------:R-:W-:Y:S01]  /*6920*/  FMNMX R33, R43, R2, !PT ;  /* 0x000000022b217209 */ /* 0x000fe20007800000 */
[--C-:B------:R-:W-:Y:S01]  /*6930*/  FFMA R44, R69, UR39, -R8.reuse ;  /* 0x00000027452c7c23 */ /* 0x100fe20008000808 */
[--C-:B------:R-:W-:Y:S01]  /*6940*/  FFMA R52, R76, UR39, -R8.reuse ;  /* 0x000000274c347c23 */ /* 0x100fe20008000808 */
[--C-:B------:R-:W-:Y:S01]  /*6950*/  FFMA R56, R81, UR39, -R8.reuse ;  /* 0x0000002751387c23 */ /* 0x100fe20008000808 */
[----:B------:R-:W-:Y:S01]  /*6960*/  FMNMX R2, R46, R33, !PT ;  /* 0x000000212e027209 */ /* 0x000fe20007800000 */
[----:B------:R3:W4:Y:S01]  /*6970*/  MUFU.EX2 R11, R24 ;  /* 0x00000018000b7308 */ /* 0x0007220000000800 */
[----:B-1----:R-:W-:Y:S01]  /*6980*/  @!P6 FMUL R12, R12, R12 ;  /* 0x0000000c0c0ce220 */ /* 0x002fe20000400000 */
[----:B------:R-:W-:Y:S01]  /*6990*/  FSETP.GEU.AND P6, PT, R17, -126, PT ;  /* 0xc2fc00001100780b */ /* 0x000fe20003fce000 */
[--C-:B------:R-:W-:Y:S01]  /*69a0*/  FFMA R65, R89, UR39, -R8.reuse ;  /* 0x0000002759417c23 */ /* 0x100fe20008000808 */
[----:B------:R-:W-:Y:S01]  /*69b0*/  FMNMX R33, R47, R2, !PT ;  /* 0x000000022f217209 */ /* 0x000fe20007800000 */
[--C-:B------:R-:W-:Y:S01]  /*69c0*/  FFMA R69, R92, UR39, -R8.reuse ;  /* 0x000000275c457c23 */ /* 0x100fe20008000808 */
[--C-:B------:R-:W-:Y:S01]  /*69d0*/  FFMA R76, R93, UR39, -R8.reuse ;  /* 0x000000275d4c7c23 */ /* 0x100fe20008000808 */
[--C-:B------:R-:W-:Y:S01]  /*69e0*/  FFMA R81, R100, UR39, -R8.reuse ;  /* 0x0000002764517c23 */ /* 0x100fe20008000808 */
[----:B------:R-:W1:Y:S01]  /*69f0*/  MUFU.EX2 R13, R13 ;  /* 0x0000000d000d7308 */ /* 0x000e620000000800 */
[----:B--2---:R-:W-:Y:S01]  /*6a00*/  @!P3 FMUL R14, R14, R14 ;  /* 0x0000000e0e0eb220 */ /* 0x004fe20000400000 */
[----:B------:R-:W-:Y:S01]  /*6a10*/  FSETP.GEU.AND P3, PT, R18, -126, PT ;  /* 0xc2fc00001200780b */ /* 0x000fe20003f6e000 */
[--C-:B---3--:R-:W-:Y:S01]  /*6a20*/  FFMA R24, R48, UR39, -R8.reuse ;  /* 0x0000002730187c23 */ /* 0x108fe20008000808 */
[----:B------:R-:W-:Y:S01]  /*6a30*/  FMNMX R2, R50, R33, !PT ;  /* 0x0000002132027209 */ /* 0x000fe20007800000 */
[--C-:B------:R-:W-:Y:S01]  /*6a40*/  FFMA R33, R61, UR39, -R8.reuse ;  /* 0x000000273d217c23 */ /* 0x100fe20008000808 */
[--C-:B------:R-:W-:Y:S01]  /*6a50*/  FFMA R48, R72, UR39, -R8.reuse ;  /* 0x0000002748307c23 */ /* 0x100fe20008000808 */
[----:B------:R-:W-:Y:S01]  /*6a60*/  @!P6 FMUL R17, R17, 0.5 ;  /* 0x3f0000001111e820 */ /* 0x000fe20000400000 */
[----:B------:R-:W2:Y:S01]  /*6a70*/  MUFU.EX2 R15, R15 ;  /* 0x0000000f000f7308 */ /* 0x000ea20000000800 */
[----:B----4-:R-:W-:Y:S01]  /*6a80*/  @!P2 FMUL R11, R11, R11 ;  /* 0x0000000b0b0ba220 */ /* 0x010fe20000400000 */
[----:B------:R-:W-:Y:S01]  /*6a90*/  FSETP.GEU.AND P2, PT, R16, -126, PT ;  /* 0xc2fc00001000780b */ /* 0x000fe20003f4e000 */
[--C-:B------:R-:W-:Y:S01]  /*6aa0*/  FFMA R89, R104, UR39, -R8.reuse ;  /* 0x0000002768597c23 */ /* 0x100fe20008000808 */
[----:B------:R-:W-:Y:S01]  /*6ab0*/  FMNMX R37, R51, R2, !PT ;  /* 0x0000000233257209 */ /* 0x000fe20007800000 */
[--C-:B------:R-:W-:Y:S01]  /*6ac0*/  FFMA R100, R109, UR39, -R8.reuse ;  /* 0x000000276d647c23 */ /* 0x100fe20008000808 */
[--C-:B------:R-:W-:Y:S01]  /*6ad0*/  FFMA R104, R113, UR39, -R8.reuse ;  /* 0x0000002771687c23 */ /* 0x100fe20008000808 */
[----:B------:R-:W-:Y:S01]  /*6ae0*/  @!P3 FMUL R18, R18, 0.5 ;  /* 0x3f0000001212b820 */ /* 0x000fe20000400000 */
[----:B------:R-:W3:Y:S01]  /*6af0*/  MUFU.EX2 R17, R17 ;  /* 0x0000001100117308 */ /* 0x000ee20000000800 */
[----:B-1----:R-:W-:Y:S01]  /*6b00*/  @!P5 FMUL R13, R13, R13 ;  /* 0x0000000d0d0dd220 */ /* 0x002fe20000400000 */
[----:B------:R-:W-:Y:S01]  /*6b10*/  FSETP.GEU.AND P5, PT, R20, -126, PT ;  /* 0xc2fc00001400780b */ /* 0x000fe20003fae000 */
[--C-:B------:R-:W-:Y:S01]  /*6b20*/  FFMA R109, R121, UR39, -R8.reuse ;  /* 0x00000027796d7c23 */ /* 0x100fe20008000808 */
[----:B------:R-:W-:Y:S01]  /*6b30*/  FMNMX R2, R54, R37, !PT ;  /* 0x0000002536027209 */ /* 0x000fe20007800000 */
[--C-:B------:R-:W-:Y:S01]  /*6b40*/  FFMA R37, R64, UR39, -R8.reuse ;  /* 0x0000002740257c23 */ /* 0x100fe20008000808 */
[--C-:B------:R-:W-:Y:S01]  /*6b50*/  FFMA R64, R85, UR39, -R8.reuse ;  /* 0x0000002755407c23 */ /* 0x100fe20008000808 */
[----:B------:R-:W-:Y:S01]  /*6b60*/  @!P2 FMUL R16, R16, 0.5 ;  /* 0x3f0000001010a820 */ /* 0x000fe20000400000 */
[----:B------:R-:W1:Y:S01]  /*6b70*/  MUFU.EX2 R18, R18 ;  /* 0x0000001200127308 */ /* 0x000e620000000800 */
[----:B--2---:R-:W-:Y:S01]  /*6b80*/  @!P4 FMUL R15, R15, R15 ;  /* 0x0000000f0f0fc220 */ /* 0x004fe20000400000 */
[----:B------:R-:W-:Y:S01]  /*6b90*/  FSETP.GEU.AND P4, PT, R19, -126, PT ;  /* 0xc2fc00001300780b */ /* 0x000fe20003f8e000 */
[--C-:B------:R-:W-:Y:S01]  /*6ba0*/  FFMA R113, R124, UR39, -R8.reuse ;  /* 0x000000277c717c23 */ /* 0x100fe20008000808 */
[----:B------:R-:W-:Y:S01]  /*6bb0*/  FMNMX R41, R55, R2, !PT ;  /* 0x0000000237297209 */ /* 0x000fe20007800000 */
[--C-:B------:R-:W-:Y:S01]  /*6bc0*/  FFMA R124, R132, UR39, -R8.reuse ;  /* 0x00000027847c7c23 */ /* 0x100fe20008000808 */
[--C-:B------:R-:W-:Y:S01]  /*6bd0*/  FFMA R121, R133, UR39, -R8.reuse ;  /* 0x0000002785797c23 */ /* 0x100fe20008000808 */
[----:B------:R-:W-:Y:S01]  /*6be0*/  @!P5 FMUL R20, R20, 0.5 ;  /* 0x3f0000001414d820 */ /* 0x000fe20000400000 */
[----:B------:R-:W2:Y:S01]  /*6bf0*/  MUFU.EX2 R16, R16 ;  /* 0x0000001000107308 */ /* 0x000ea20000000800 */
[----:B---3--:R-:W-:Y:S01]  /*6c00*/  @!P6 FMUL R17, R17, R17 ;  /* 0x000000111111e220 */ /* 0x008fe20000400000 */
[----:B------:R-:W-:Y:S01]  /*6c10*/  FSETP.GEU.AND P6, PT, R24, -126, PT ;  /* 0xc2fc00001800780b */ /* 0x000fe20003fce000 */
[--C-:B------:R-:W-:Y:S01]  /*6c20*/  FFMA R132, R141, UR39, -R8.reuse ;  /* 0x000000278d847c23 */ /* 0x100fe20008000808 */
[----:B------:R-:W-:Y:S01]  /*6c30*/  FMNMX R2, R58, R41, !PT ;  /* 0x000000293a027209 */ /* 0x000fe20007800000 */
[--C-:B------:R-:W-:Y:S01]  /*6c40*/  FFMA R133, R145, UR39, -R8.reuse ;  /* 0x0000002791857c23 */ /* 0x100fe20008000808 */
[----:B------:R-:W-:Y:S01]  /*6c50*/  FFMA R148, R148, UR39, -R8 ;  /* 0x0000002794947c23 */ /* 0x000fe20008000808 */
[----:B------:R-:W-:Y:S01]  /*6c60*/  @!P4 FMUL R19, R19, 0.5 ;  /* 0x3f0000001313c820 */ /* 0x000fe20000400000 */
[----:B------:R-:W3:Y:S01]  /*6c70*/  MUFU.EX2 R20, R20 ;  /* 0x0000001400147308 */ /* 0x000ee20000000800 */
[----:B-1----:R-:W-:Y:S01]  /*6c80*/  @!P3 FMUL R18, R18, R18 ;  /* 0x000000121212b220 */ /* 0x002fe20000400000 */
[----:B------:R-:W-:-:S02]  /*6c90*/  FSETP.GEU.AND P3, PT, R21, -126, PT ;  /* 0xc2fc00001500780b */ /* 0x000fc40003f6e000 */
[----:B------:R-:W-:-:S03]  /*6ca0*/  FMNMX R41, R59, R2, !PT ;  /* 0x000000023b297209 */ /* 0x000fc60007800000 */
[----:B------:R-:W-:Y:S01]  /*6cb0*/  @!P6 FMUL R24, R24, 0.5 ;  /* 0x3f0000001818e820 */ /* 0x000fe20000400000 */
[----:B------:R-:W1:Y:S01]  /*6cc0*/  MUFU.EX2 R19, R19 ;  /* 0x0000001300137308 */ /* 0x000e620000000800 */
[----:B--2---:R-:W-:Y:S01]  /*6cd0*/  @!P2 FMUL R16, R16, R16 ;  /* 0x000000101010a220 */ /* 0x004fe20000400000 */
[----:B------:R-:W-:Y:S02]  /*6ce0*/  FSETP.GEU.AND P2, PT, R22, -126, PT ;  /* 0xc2fc00001600780b */ /* 0x000fe40003f4e000 */
        /* <DEDUP_REMOVED lines=18> */
[----:B------:R-:W-:Y:S01]  /*6e10*/  FFMA R137, R149, UR39, -R8 ;  /* 0x0000002795897c23 */ /* 0x000fe20008000808 */
[----:B------:R-:W-:Y:S01]  /*6e20*/  @!P5 FMUL R23, R23, 0.5 ;  /* 0x3f0000001717d820 */ /* 0x000fe20000400000 */
[----:B------:R-:W1:Y:S01]  /*6e30*/  MUFU.EX2 R22, R22 ;  /* 0x0000001600167308 */ /* 0x000e620000000800 */
[----:B--2---:R-:W-:Y:S01]  /*6e40*/  @!P6 FMUL R24, R24, R24 ;  /* 0x000000181818e220 */ /* 0x004fe20000400000 */
[----:B------:R-:W-:-:S02]  /*6e50*/  FSETP.GEU.AND P6, PT, R32, -126, PT ;  /* 0xc2fc00002000780b */ /* 0x000fc40003fce000 */
[----:B------:R-:W-:-:S03]  /*6e60*/  FMNMX R45, R67, R2, !PT ;  /* 0x00000002432d7209 */ /* 0x000fc60007800000 */
[----:B------:R-:W-:Y:S01]  /*6e70*/  @!P4 FMUL R25, R25, 0.5 ;  /* 0x3f0000001919c820 */ /* 0x000fe20000400000 */
[----:B------:R-:W2:Y:S01]  /*6e80*/  MUFU.EX2 R23, R23 ;  /* 0x0000001700177308 */ /* 0x000ea20000000800 */
[----:B---3--:R-:W-:Y:S01]  /*6e90*/  @!P3 FMUL R21, R21, R21 ;  /* 0x000000151515b220 */ /* 0x008fe20000400000 */
[----:B------:R-:W-:Y:S02]  /*6ea0*/  FSETP.GEU.AND P3, PT, R29, -126, PT ;  /* 0xc2fc00001d00780b */ /* 0x000fe40003f6e000 */
[----:B------:R-:W-:Y:S01]  /*6eb0*/  FMNMX R2, R70, R45, !PT ;  /* 0x0000002d46027209 */ /* 0x000fe20007800000 */
[----:B------:R-:W-:Y:S02]  /*6ec0*/  FFMA R45, R73, UR39, -R8 ;  /* 0x00000027492d7c23 */ /* 0x000fe40008000808 */
        /* <DEDUP_REMOVED lines=42> */
[----:B------:R-:W-:-:S02]  /*7170*/  FFMA R136, R144, UR39, -R8 ;  /* 0x0000002790887c23 */ /* 0x000fc40008000808 */
[----:B------:R-:W-:Y:S01]  /*7180*/  @!P3 FMUL R40, R40, 0.5 ;  /* 0x3f0000002828b820 */ /* 0x000fe20000400000 */
[----:B------:R-:W3:Y:S01]  /*7190*/  MUFU.EX2 R41, R41 ;  /* 0x0000002900297308 */ /* 0x000ee20000000800 */
[----:B-1----:R-:W-:Y:S01]  /*71a0*/  @!P5 FMUL R36, R36, R36 ;  /* 0x000000242424d220 */ /* 0x002fe20000400000 */
[----:B------:R-:W-:Y:S02]  /*71b0*/  FSETP.GEU.AND P5, PT, R44, -126, PT ;  /* 0xc2fc00002c00780b */ /* 0x000fe40003fae000 */
[----:B------:R-:W-:-:S03]  /*71c0*/  FMNMX R57, R83, R2, !PT ;  /* 0x0000000253397209 */ /* 0x000fc60007800000 */
[----:B------:R-:W-:Y:S01]  /*71d0*/  @!P2 FMUL R37, R37, 0.5 ;  /* 0x3f0000002525a820 */ /* 0x000fe20000400000 */
[----:B------:R-:W1:Y:S01]  /*71e0*/  MUFU.EX2 R40, R40 ;  /* 0x0000002800287308 */ /* 0x000e620000000800 */
[----:B--2---:R-:W-:Y:S01]  /*71f0*/  @!P4 FMUL R33, R33, R33 ;  /* 0x000000212121c220 */ /* 0x004fe20000400000 */
[----:B------:R-:W-:Y:S02]  /*7200*/  FSETP.GEU.AND P4, PT, R48, -126, PT ;  /* 0xc2fc00003000780b */ /* 0x000fe40003f8e000 */
[----:B------:R-:W-:Y:S01]  /*7210*/  FMNMX R2, R86, R57, !PT ;  /* 0x0000003956027209 */ /* 0x000fe20007800000 */
[----:B------:R-:W-:Y:S02]  /*7220*/  FFMA R57, R84, UR39, -R8 ;  /* 0x0000002754397c23 */ /* 0x000fe40008000808 */
[----:B------:R-:W-:Y:S01]  /*7230*/  @!P5 FMUL R44, R44, 0.5 ;  /* 0x3f0000002c2cd820 */ /* 0x000fe20000400000 */
[----:B------:R-:W2:Y:S01]  /*7240*/  MUFU.EX2 R37, R37 ;  /* 0x0000002500257308 */ /* 0x000ea20000000800 */
[----:B---3--:R-:W-:Y:S01]  /*7250*/  @!P6 FMUL R41, R41, R41 ;  /* 0x000000292929e220 */ /* 0x008fe20000400000 */
[----:B------:R-:W-:-:S02]  /*7260*/  FSETP.GEU.AND P6, PT, R49, -126, PT ;  /* 0xc2fc00003100780b */ /* 0x000fc40003fce000 */
[----:B------:R-:W-:-:S03]  /*7270*/  FMNMX R61, R87, R2, !PT ;  /* 0x00000002573d7209 */ /* 0x000fc60007800000 */
        /* <DEDUP_REMOVED lines=9> */
[----:B------:R-:W-:-:S03]  /*7310*/  FMNMX R61, R91, R2, !PT ;  /* 0x000000025b3d7209 */ /* 0x000fc60007800000 */
[----:B------:R-:W-:Y:S01]  /*7320*/  @!P3 FMUL R52, R52, 0.5 ;  /* 0x3f0000003434b820 */ /* 0x000fe20000400000 */
[----:B------:R-:W2:Y:S01]  /*7330*/  MUFU.EX2 R49, R49 ;  /* 0x0000003100317308 */ /* 0x000ea20000000800 */
[----:B---3--:R-:W-:Y:S01]  /*7340*/  @!P5 FMUL R44, R44, R44 ;  /* 0x0000002c2c2cd220 */ /* 0x008fe20000400000 */
[----:B------:R-:W-:Y:S02]  /*7350*/  FSETP.GEU.AND P5, PT, R53, -126, PT ;  /* 0xc2fc00003500780b */ /* 0x000fe40003fae000 */
        /* <DEDUP_REMOVED lines=65> */
[----:B------:R-:W-:Y:S01]  /*7770*/  FMNMX R61, R119, R2, !PT ;  /* 0x00000002773d7209 */ /* 0x000fe20007800000 */
[----:B------:R-:W-:Y:S02]  /*7780*/  FADD R218, R15, R80 ;  /* 0x000000500fda7221 */ /* 0x000fe40000000000 */
[----:B------:R-:W-:Y:S01]  /*7790*/  @!P6 FMUL R97, R97, 0.5 ;  /* 0x3f0000006161e820 */ /* 0x000fe20000400000 */
[----:B------:R-:W1:Y:S01]  /*77a0*/  MUFU.EX2 R88, R88 ;  /* 0x0000005800587308 */ /* 0x000e620000000800 */
[----:B--2---:R-:W-:Y:S01]  /*77b0*/  @!P2 FMUL R76, R76, R76 ;  /* 0x0000004c4c4ca220 */ /* 0x004fe20000400000 */
[----:B------:R-:W-:-:S02]  /*77c0*/  FSETP.GEU.AND P2, PT, R89, -126, PT ;  /* 0xc2fc00005900780b */ /* 0x000fc40003f4e000 */
[----:B------:R-:W-:Y:S01]  /*77d0*/  FMNMX R2, R122, R61, !PT ;  /* 0x0000003d7a027209 */ /* 0x000fe20007800000 */
[----:B------:R-:W-:Y:S02]  /*77e0*/  FADD R216, R13, R76 ;  /* 0x0000004c0dd87221 */ /* 0x000fe40000000000 */
[----:B------:R-:W-:Y:S01]  /*77f0*/  @!P3 FMUL R96, R96, 0.5 ;  /* 0x3f0000006060b820 */ /* 0x000fe20000400000 */
[----:B------:R-:W2:Y:S01]  /*7800*/  MUFU.EX2 R97, R97 ;  /* 0x0000006100617308 */ /* 0x000ea20000000800 */
[----:B------:R-:W-:Y:S01]  /*7810*/  FMNMX R61, R123, R2, !PT ;  /* 0x000000027b3d7209 */ /* 0x000fe20007800000 */
[----:B---3--:R-:W-:Y:S01]  /*7820*/  @!P5 FMUL R81, R81, R81 ;  /* 0x000000515151d220 */ /* 0x008fe20000400000 */
[----:B------:R-:W-:Y:S02]  /*7830*/  FSETP.GEU.AND P5, PT, R100, -126, PT ;  /* 0xc2fc00006400780b */ /* 0x000fe40003fae000 */
[----:B------:R-:W-:Y:S02]  /*7840*/  FMNMX R2, R126, R61, !PT ;  /* 0x0000003d7e027209 */ /* 0x000fe40007800000 */
[----:B------:R-:W-:Y:S01]  /*7850*/  @!P2 FMUL R89, R89, 0.5 ;  /* 0x3f0000005959a820 */ /* 0x000fe20000400000 */
[----:B------:R-:W3:Y:S01]  /*7860*/  MUFU.EX2 R96, R96 ;  /* 0x0000006000607308 */ /* 0x000ee20000000800 */
[----:B-1----:R-:W-:Y:S01]  /*7870*/  @!P4 FMUL R88, R88, R88 ;  /* 0x000000585858c220 */ /* 0x002fe20000400000 */
[----:B------:R-:W-:-:S02]  /*7880*/  FSETP.GEU.AND P4, PT, R101, -126, PT ;  /* 0xc2fc00006500780b */ /* 0x000fc40003f8e000 */
[----:B------:R-:W-:-:S04]  /*7890*/  FMNMX R61, R127, R2, !PT ;  /* 0x000000027f3d7209 */ /* 0x000fc80007800000 */
[----:B------:R-:W1:Y:S01]  /*78a0*/  MUFU.EX2 R89, R89 ;  /* 0x0000005900597308 */ /* 0x000e620000000800 */
[----:B--2---:R-:W-:Y:S01]  /*78b0*/  @!P6 FMUL R97, R97, R97 ;  /* 0x000000616161e220 */ /* 0x004fe20000400000 */
[----:B------:R-:W-:Y:S01]  /*78c0*/  FSETP.GEU.AND P6, PT, R105, -126, PT ;  /* 0xc2fc00006900780b */ /* 0x000fe20003fce000 */
[----:B------:R-:W-:Y:S01]  /*78d0*/  @!P5 FMUL R100, R100, 0.5 ;  /* 0x3f0000006464d820 */ /* 0x000fe20000400000 */
[----:B------:R-:W-:-:S03]  /*78e0*/  FMNMX R2, R130, R61, !PT ;  /* 0x0000003d82027209 */ /* 0x000fc60007800000 */
[----:B------:R-:W-:Y:S01]  /*78f0*/  @!P4 FMUL R101, R101, 0.5 ;  /* 0x3f0000006565c820 */ /* 0x000fe20000400000 */
[----:B------:R-:W-:Y:S01]  /*7900*/  FMNMX R61, R131, R2, !PT ;  /* 0x00000002833d7209 */ /* 0x000fe20007800000 */
[----:B---3--:R-:W-:Y:S01]  /*7910*/  @!P3 FMUL R96, R96, R96 ;  /* 0x000000606060b220 */ /* 0x008fe20000400000 */
[----:B------:R-:W-:Y:S01]  /*7920*/  FSETP.GEU.AND P3, PT, R108, -126, PT ;  /* 0xc2fc00006c00780b */ /* 0x000fe20003f6e000 */
[----:B------:R-:W2:Y:S01]  /*7930*/  MUFU.EX2 R100, R100 ;  /* 0x0000006400647308 */ /* 0x000ea20000000800 */
[----:B------:R-:W-:-:S03]  /*7940*/  FMNMX R2, R134, R61, !PT ;  /* 0x0000003d86027209 */ /* 0x000fc60007800000 */
[----:B------:R-:W-:Y:S01]  /*7950*/  @!P6 FMUL R105, R105, 0.5 ;  /* 0x3f0000006969e820 */ /* 0x000fe20000400000 */
[----:B------:R-:W-:Y:S01]  /*7960*/  FMNMX R61, R135, R2, !PT ;  /* 0x00000002873d7209 */ /* 0x000fe20007800000 */
[----:B-1----:R-:W-:Y:S01]  /*7970*/  @!P2 FMUL R89, R89, R89 ;  /* 0x000000595959a220 */ /* 0x002fe20000400000 */
[----:B------:R-:W-:Y:S01]  /*7980*/  FSETP.GEU.AND P2, PT, R104, -126, PT ;  /* 0xc2fc00006800780b */ /* 0x000fe20003f4e000 */
[----:B------:R-:W1:Y:S01]  /*7990*/  MUFU.EX2 R101, R101 ;  /* 0x0000006500657308 */ /* 0x000e620000000800 */
[----:B------:R-:W-:Y:S01]  /*79a0*/  FMNMX R2, R138, R61, !PT ;  /* 0x0000003d8a027209 */ /* 0x000fe20007800000 */
[----:B------:R-:W-:Y:S02]  /*79b0*/  FADD R220, R20, R89 ;  /* 0x0000005914dc7221 */ /* 0x000fe40000000000 */
[----:B------:R-:W-:Y:S01]  /*79c0*/  @!P3 FMUL R108, R108, 0.5 ;  /* 0x3f0000006c6cb820 */ /* 0x000fe20000400000 */
[----:B------:R-:W-:-:S03]  /*79d0*/  FMNMX R61, R139, R2, !PT ;  /* 0x000000028b3d7209 */ /* 0x000fc60007800000 */
[----:B------:R-:W3:Y:S01]  /*79e0*/  MUFU.EX2 R105, R105 ;  /* 0x0000006900697308 */ /* 0x000ee20000000800 */
[----:B------:R-:W-:Y:S01]  /*79f0*/  FMNMX R2, R142, R61, !PT ;  /* 0x0000003d8e027209 */ /* 0x000fe20007800000 */
[----:B--2---:R-:W-:Y:S01]  /*7a00*/  @!P5 FMUL R100, R100, R100 ;  /* 0x000000646464d220 */ /* 0x004fe20000400000 */
[----:B------:R-:W-:Y:S01]  /*7a10*/  FSETP.GEU.AND P5, PT, R112, -126, PT ;  /* 0xc2fc00007000780b */ /* 0x000fe20003fae000 */
[----:B------:R-:W-:Y:S01]  /*7a20*/  @!P2 FMUL R104, R104, 0.5 ;  /* 0x3f0000006868a820 */ /* 0x000fe20000400000 */
[----:B------:R-:W-:Y:S01]  /*7a30*/  FMNMX R61, R143, R2, !PT ;  /* 0x000000028f3d7209 */ /* 0x000fe20007800000 */
[----:B------:R-:W-:Y:S02]  /*7a40*/  FADD R217, R21, R100 ;  /* 0x0000006415d97221 */ /* 0x000fe40000000000 */
[----:B------:R-:W2:Y:S01]  /*7a50*/  MUFU.EX2 R108, R108 ;  /* 0x0000006c006c7308 */ /* 0x000ea20000000800 */
[----:B-1----:R-:W-:Y:S01]  /*7a60*/  @!P4 FMUL R101, R101, R101 ;  /* 0x000000656565c220 */ /* 0x002fe20000400000 */
[----:B------:R-:W-:-:S02]  /*7a70*/  FSETP.GEU.AND P4, PT, R109, -126, PT ;  /* 0xc2fc00006d00780b */ /* 0x000fc40003f8e000 */
[----:B------:R-:W-:Y:S01]  /*7a80*/  FMNMX R2, R146, R61, !PT ;  /* 0x0000003d92027209 */ /* 0x000fe20007800000 */
[----:B------:R-:W-:-:S03]  /*7a90*/  FADD R219, R24, R101 ;  /* 0x0000006518db7221 */ /* 0x000fc60000000000 */
[----:B------:R-:W1:Y:S01]  /*7aa0*/  MUFU.EX2 R104, R104 ;  /* 0x0000006800687308 */ /* 0x000e620000000800 */
[----:B---3--:R-:W-:Y:S01]  /*7ab0*/  @!P6 FMUL R105, R105, R105 ;  /* 0x000000696969e220 */ /* 0x008fe20000400000 */
[----:B------:R-:W-:Y:S01]  /*7ac0*/  FSETP.GEU.AND P6, PT, R120, -126, PT ;  /* 0xc2fc00007800780b */ /* 0x000fe20003fce000 */
[----:B------:R-:W-:Y:S01]  /*7ad0*/  @!P5 FMUL R112, R112, 0.5 ;  /* 0x3f0000007070d820 */ /* 0x000fe20000400000 */
[----:B------:R-:W-:-:S03]  /*7ae0*/  FMNMX R61, R147, R2, !PT ;  /* 0x00000002933d7209 */ /* 0x000fc60007800000 */
[----:B------:R-:W-:Y:S01]  /*7af0*/  @!P4 FMUL R109, R109, 0.5 ;  /* 0x3f0000006d6dc820 */ /* 0x000fe20000400000 */
[----:B------:R-:W-:Y:S01]  /*7b00*/  FMNMX R2, R150, R61, !PT ;  /* 0x0000003d96027209 */ /* 0x000fe20007800000 */
[----:B--2---:R-:W-:Y:S01]  /*7b10*/  @!P3 FMUL R108, R108, R108 ;  /* 0x0000006c6c6cb220 */ /* 0x004fe20000400000 */
[----:B------:R-:W-:Y:S01]  /*7b20*/  FSETP.GEU.AND P3, PT, R116, -126, PT ;  /* 0xc2fc00007400780b */ /* 0x000fe20003f6e000 */
[----:B------:R-:W2:Y:S01]  /*7b30*/  MUFU.EX2 R112, R112 ;  /* 0x0000007000707308 */ /* 0x000ea20000000800 */
[----:B------:R-:W-:-:S03]  /*7b40*/  FMNMX R2, R151, R2, !PT ;  /* 0x0000000297027209 */ /* 0x000fc60007800000 */
[----:B------:R-:W-:Y:S01]  /*7b50*/  @!P6 FMUL R120, R120, 0.5 ;  /* 0x3f0000007878e820 */ /* 0x000fe20000400000 */
[----:B-1----:R-:W-:Y:S01]  /*7b60*/  @!P2 FMUL R104, R104, R104 ;  /* 0x000000686868a220 */ /* 0x002fe20000400000 */
[----:B------:R-:W-:Y:S02]  /*7b70*/  FSETP.GEU.AND P2, PT, R113, -126, PT ;  /* 0xc2fc00007100780b */ /* 0x000fe40003f4e000 */
[----:B------:R-:W1:Y:S01]  /*7b80*/  MUFU.EX2 R109, R109 ;  /* 0x0000006d006d7308 */ /* 0x000e620000000800 */
[----:B------:R-:W3:Y:S03]  /*7b90*/  SHFL.BFLY PT, R61, R2, 0x1, 0x1f ;  /* 0x0c201f00023d7f89 */ /* 0x000ee600000e0000 */
[----:B------:R-:W-:-:S04]  /*7ba0*/  @!P3 FMUL R116, R116, 0.5 ;  /* 0x3f0000007474b820 */ /* 0x000fc80000400000 */
[----:B------:R-:W4:Y:S01]  /*7bb0*/  MUFU.EX2 R120, R120 ;  /* 0x0000007800787308 */ /* 0x000f220000000800 */
[----:B--2---:R-:W-:Y:S01]  /*7bc0*/  @!P5 FMUL R112, R112, R112 ;  /* 0x000000707070d220 */ /* 0x004fe20000400000 */
[----:B------:R-:W-:Y:S01]  /*7bd0*/  FSETP.GEU.AND P5, PT, R117, -126, PT ;  /* 0xc2fc00007500780b */ /* 0x000fe20003fae000 */
[----:B------:R-:W-:-:S05]  /*7be0*/  @!P2 FMUL R113, R113, 0.5 ;  /* 0x3f0000007171a820 */ /* 0x000fca0000400000 */
[----:B------:R-:W2:Y:S01]  /*7bf0*/  MUFU.EX2 R116, R116 ;  /* 0x0000007400747308 */ /* 0x000ea20000000800 */
[----:B-1----:R-:W-:Y:S01]  /*7c00*/  @!P4 FMUL R109, R109, R109 ;  /* 0x0000006d6d6dc220 */ /* 0x002fe20000400000 */
[----:B------:R-:W-:-:S05]  /*7c10*/  FSETP.GEU.AND P4, PT, R124, -126, PT ;  /* 0xc2fc00007c00780b */ /* 0x000fca0003f8e000 */
[----:B------:R-:W-:Y:S01]  /*7c20*/  @!P5 FMUL R117, R117, 0.5 ;  /* 0x3f0000007575d820 */ /* 0x000fe20000400000 */
[----:B------:R-:W1:Y:S01]  /*7c30*/  MUFU.EX2 R113, R113 ;  /* 0x0000007100717308 */ /* 0x000e620000000800 */
[----:B----4-:R-:W-:Y:S01]  /*7c40*/  @!P6 FMUL R120, R120, R120 ;  /* 0x000000787878e220 */ /* 0x010fe20000400000 */
[----:B------:R-:W-:Y:S02]  /*7c50*/  FSETP.GEU.AND P6, PT, R128, -126, PT ;  /* 0xc2fc00008000780b */ /* 0x000fe40003fce000 */
[----:B---3--:R-:W-:-:S03]  /*7c60*/  FMNMX R2, R2, R61, !PT ;  /* 0x0000003d02027209 */ /* 0x008fc60007800000 */
[----:B------:R-:W-:Y:S01]  /*7c70*/  @!P4 FMUL R124, R124, 0.5 ;  /* 0x3f0000007c7cc820 */ /* 0x000fe20000400000 */
[----:B------:R-:W3:Y:S01]  /*7c80*/  MUFU.EX2 R117, R117 ;  /* 0x0000007500757308 */ /* 0x000ee20000000800 */
[----:B--2---:R-:W-:Y:S01]  /*7c90*/  @!P3 FMUL R116, R116, R116 ;  /* 0x000000747474b220 */ /* 0x004fe20000400000 */
[----:B------:R-:W-:Y:S01]  /*7ca0*/  FSETP.GEU.AND P3, PT, R125, -126, PT ;  /* 0xc2fc00007d00780b */ /* 0x000fe20003f6e000 */
[----:B------:R-:W2:Y:S04]  /*7cb0*/  SHFL.BFLY PT, R61, R2, 0x2, 0x1f ;  /* 0x0c401f00023d7f89 */ /* 0x000ea800000e0000 */
[----:B------:R-:W-:Y:S01]  /*7cc0*/  @!P6 FMUL R128, R128, 0.5 ;  /* 0x3f0000008080e820 */ /* 0x000fe20000400000 */
[----:B------:R-:W4:Y:S01]  /*7cd0*/  MUFU.EX2 R124, R124 ;  /* 0x0000007c007c7308 */ /* 0x000f220000000800 */
[----:B-1----:R-:W-:Y:S01]  /*7ce0*/  @!P2 FMUL R113, R113, R113 ;  /* 0x000000717171a220 */ /* 0x002fe20000400000 */
[----:B------:R-:W-:-:S05]  /*7cf0*/  FSETP.GEU.AND P2, PT, R121, -126, PT ;  /* 0xc2fc00007900780b */ /* 0x000fca0003f4e000 */
[----:B------:R-:W-:Y:S01]  /*7d00*/  @!P3 FMUL R125, R125, 0.5 ;  /* 0x3f0000007d7db820 */ /* 0x000fe20000400000 */
[----:B------:R-:W1:Y:S01]  /*7d10*/  MUFU.EX2 R128, R128 ;  /* 0x0000008000807308 */ /* 0x000e620000000800 */
[----:B---3--:R-:W-:Y:S01]  /*7d20*/  @!P5 FMUL R117, R117, R117 ;  /* 0x000000757575d220 */ /* 0x008fe20000400000 */
[----:B------:R-:W-:-:S05]  /*7d30*/  FSETP.GEU.AND P5, PT, R129, -126, PT ;  /* 0xc2fc00008100780b */ /* 0x000fca0003fae000 */
[----:B------:R-:W-:Y:S01]  /*7d40*/  @!P2 FMUL R121, R121, 0.5 ;  /* 0x3f0000007979a820 */ /* 0x000fe20000400000 */
[----:B------:R-:W3:Y:S01]  /*7d50*/  MUFU.EX2 R125, R125 ;  /* 0x0000007d007d7308 */ /* 0x000ee20000000800 */
[----:B----4-:R-:W-:Y:S01]  /*7d60*/  @!P4 FMUL R124, R124, R124 ;  /* 0x0000007c7c7cc220 */ /* 0x010fe20000400000 */
[----:B------:R-:W-:Y:S02]  /*7d70*/  FSETP.GEU.AND P4, PT, R132, -126, PT ;  /* 0xc2fc00008400780b */ /* 0x000fe40003f8e000 */
[----:B--2---:R-:W-:-:S03]  /*7d80*/  FMNMX R2, R2, R61, !PT ;  /* 0x0000003d02027209 */ /* 0x004fc60007800000 */
[----:B------:R-:W-:Y:S01]  /*7d90*/  @!P5 FMUL R129, R129, 0.5 ;  /* 0x3f0000008181d820 */ /* 0x000fe20000400000 */
[----:B------:R-:W2:Y:S01]  /*7da0*/  MUFU.EX2 R121, R121 ;  /* 0x0000007900797308 */ /* 0x000ea20000000800 */
[----:B-1----:R-:W-:Y:S01]  /*7db0*/  @!P6 FMUL R128, R128, R128 ;  /* 0x000000808080e220 */ /* 0x002fe20000400000 */
[----:B------:R-:W-:-:S04]  /*7dc0*/  FSETP.NEU.AND P6, PT, R2, -INF , PT ;  /* 0xff8000000200780b */ /* 0x000fc80003fcd000 */
[----:B------:R-:W-:Y:S01]  /*7dd0*/  FSEL R60, R2, RZ, P6 ;  /* 0x000000ff023c7208 */ /* 0x000fe20003000000 */
[----:B------:R-:W-:Y:S01]  /*7de0*/  @!P4 FMUL R132, R132, 0.5 ;  /* 0x3f0000008484c820 */ /* 0x000fe20000400000 */
[----:B------:R-:W-:Y:S01]  /*7df0*/  FSETP.GEU.AND P6, PT, R148, -126, PT ;  /* 0xc2fc00009400780b */ /* 0x000fe20003fce000 */
[----:B---3--:R-:W-:Y:S01]  /*7e00*/  @!P3 FMUL R125, R125, R125 ;  /* 0x0000007d7d7db220 */ /* 0x008fe20000400000 */
[----:B------:R-:W-:Y:S01]  /*7e10*/  FSETP.GEU.AND P3, PT, R133, -126, PT ;  /* 0xc2fc00008500780b */ /* 0x000fe20003f6e000 */
[----:B------:R-:W1:Y:S01]  /*7e20*/  MUFU.EX2 R129, R129 ;  /* 0x0000008100817308 */ /* 0x000e620000000800 */
[C---:B------:R-:W-:Y:S01]  /*7e30*/  FMUL R61, R60.reuse, UR39 ;  /* 0x000000273c3d7c20 */ /* 0x040fe20008400000 */
[----:B------:R-:W-:-:S03]  /*7e40*/  FADD R60, -R60, R9 ;  /* 0x000000093c3c7221 */ /* 0x000fc60000000100 */
[--C-:B------:R-:W-:Y:S01]  /*7e50*/  FFMA R26, R26, UR39, -R61.reuse ;  /* 0x000000271a1a7c23 */ /* 0x100fe2000800083d */
[----:B--2---:R-:W-:Y:S01]  /*7e60*/  @!P2 FMUL R121, R121, R121 ;  /* 0x000000797979a220 */ /* 0x004fe20000400000 */
[----:B------:R-:W-:Y:S01]  /*7e70*/  FSETP.GEU.AND P2, PT, R136, -126, PT ;  /* 0xc2fc00008800780b */ /* 0x000fe20003f4e000 */
[----:B------:R-:W2:Y:S01]  /*7e80*/  MUFU.EX2 R132, R132 ;  /* 0x0000008400847308 */ /* 0x000ea20000000800 */
[--C-:B------:R-:W-:Y:S01]  /*7e90*/  FFMA R30, R30, UR39, -R61.reuse ;  /* 0x000000271e1e7c23 */ /* 0x100fe2000800083d */
[----:B------:R-:W-:Y:S01]  /*7ea0*/  @!P6 FMUL R148, R148, 0.5 ;  /* 0x3f0000009494e820 */ /* 0x000fe20000400000 */
[--C-:B------:R-:W-:Y:S01]  /*7eb0*/  FFMA R31, R31, UR39, -R61.reuse ;  /* 0x000000271f1f7c23 */ /* 0x100fe2000800083d */
[----:B------:R-:W-:Y:S01]  /*7ec0*/  @!P3 FMUL R133, R133, 0.5 ;  /* 0x3f0000008585b820 */ /* 0x000fe20000400000 */
[--C-:B------:R-:W-:Y:S01]  /*7ed0*/  FFMA R27, R27, UR39, -R61.reuse ;  /* 0x000000271b1b7c23 */ /* 0x100fe2000800083d */
[--C-:B------:R-:W-:Y:S01]  /*7ee0*/  FFMA R34, R34, UR39, -R61.reuse ;  /* 0x0000002722227c23 */ /* 0x100fe2000800083d */
[--C-:B------:R-:W-:Y:S01]  /*7ef0*/  FFMA R35, R35, UR39, -R61.reuse ;  /* 0x0000002723237c23 */ /* 0x100fe2000800083d */
[----:B------:R-:W3:Y:S01]  /*7f00*/  MUFU.EX2 R8, R148 ;  /* 0x0000009400087308 */ /* 0x000ee20000000800 */
[----:B-1----:R-:W-:Y:S01]  /*7f10*/  @!P5 FMUL R129, R129, R129 ;  /* 0x000000818181d220 */ /* 0x002fe20000400000 */
[----:B------:R-:W-:Y:S01]  /*7f20*/  FSETP.GEU.AND P5, PT, R137, -126, PT ;  /* 0xc2fc00008900780b */ /* 0x000fe20003fae000 */
[--C-:B------:R-:W-:Y:S01]  /*7f30*/  FFMA R39, R39, UR39, -R61.reuse ;  /* 0x0000002727277c23 */ /* 0x100fe2000800083d */
[----:B------:R-:W-:Y:S01]  /*7f40*/  @!P2 FMUL R136, R136, 0.5 ;  /* 0x3f0000008888a820 */ /* 0x000fe20000400000 */
[--C-:B------:R-:W-:Y:S01]  /*7f50*/  FFMA R42, R42, UR39, -R61.reuse ;  /* 0x000000272a2a7c23 */ /* 0x100fe2000800083d */
[--C-:B------:R-:W-:Y:S01]  /*7f60*/  FFMA R38, R38, UR39, -R61.reuse ;  /* 0x0000002726267c23 */ /* 0x100fe2000800083d */
[--C-:B------:R-:W-:Y:S01]  /*7f70*/  FFMA R43, R43, UR39, -R61.reuse ;  /* 0x000000272b2b7c23 */ /* 0x100fe2000800083d */
[----:B------:R-:W1:Y:S01]  /*7f80*/  MUFU.EX2 R133, R133 ;  /* 0x0000008500857308 */ /* 0x000e620000000800 */
[----:B--2---:R-:W-:Y:S01]  /*7f90*/  @!P4 FMUL R132, R132, R132 ;  /* 0x000000848484c220 */ /* 0x004fe20000400000 */
[----:B------:R-:W-:Y:S01]  /*7fa0*/  FSETP.GEU.AND P4, PT, R26, -126, PT ;  /* 0xc2fc00001a00780b */ /* 0x000fe20003f8e000 */
[--C-:B------:R-:W-:Y:S01]  /*7fb0*/  FFMA R46, R46, UR39, -R61.reuse ;  /* 0x000000272e2e7c23 */ /* 0x100fe2000800083d */
[--C-:B------:R-:W-:Y:S01]  /*7fc0*/  FFMA R50, R50, UR39, -R61.reuse ;  /* 0x0000002732327c23 */ /* 0x100fe2000800083d */
[--C-:B------:R-:W-:Y:S01]  /*7fd0*/  FFMA R51, R51, UR39, -R61.reuse ;  /* 0x0000002733337c23 */ /* 0x100fe2000800083d */
[--C-:B------:R-:W-:Y:S01]  /*7fe0*/  FFMA R47, R47, UR39, -R61.reuse ;  /* 0x000000272f2f7c23 */ /* 0x100fe2000800083d */
[----:B------:R-:W-:Y:S01]  /*7ff0*/  @!P5 FMUL R137, R137, 0.5 ;  /* 0x3f0000008989d820 */ /* 0x000fe20000400000 */
[----:B------:R-:W2:Y:S01]  /*8000*/  MUFU.EX2 R136, R136 ;  /* 0x0000008800887308 */ /* 0x000ea20000000800 */
[----:B---3--:R-:W-:Y:S01]  /*8010*/  @!P6 FMUL R8, R8, R8 ;  /* 0x000000080808e220 */ /* 0x008fe20000400000 */
[----:B------:R-:W-:Y:S01]  /*8020*/  FSETP.GEU.AND P6, PT, R31, -126, PT ;  /* 0xc2fc00001f00780b */ /* 0x000fe20003fce000 */
[--C-:B------:R-:W-:Y:S01]  /*8030*/  FFMA R54, R54, UR39, -R61.reuse ;  /* 0x0000002736367c23 */ /* 0x100fe2000800083d */
[--C-:B------:R-:W-:Y:S01]  /*8040*/  FFMA R55, R55, UR39, -R61.reuse ;  /* 0x0000002737377c23 */ /* 0x100fe2000800083d */
[--C-:B------:R-:W-:Y:S01]  /*8050*/  FFMA R66, R66, UR39, -R61.reuse ;  /* 0x0000002742427c23 */ /* 0x100fe2000800083d */
[--C-:B------:R-:W-:Y:S01]  /*8060*/  FFMA R63, R63, UR39, -R61.reuse ;  /* 0x000000273f3f7c23 */ /* 0x100fe2000800083d */
[----:B------:R-:W-:Y:S01]  /*8070*/  @!P4 FMUL R26, R26, 0.5 ;  /* 0x3f0000001a1ac820 */ /* 0x000fe20000400000 */
[----:B------:R-:W3:Y:S01]  /*8080*/  MUFU.EX2 R137, R137 ;  /* 0x0000008900897308 */ /* 0x000ee20000000800 */
[----:B-1----:R-:W-:Y:S01]  /*8090*/  @!P3 FMUL R133, R133, R133 ;  /* 0x000000858585b220 */ /* 0x002fe20000400000 */
[----:B------:R-:W-:Y:S01]  /*80a0*/  FSETP.GEU.AND P3, PT, R30, -126, PT ;  /* 0xc2fc00001e00780b */ /* 0x000fe20003f6e000 */
[--C-:B------:R-:W-:Y:S01]  /*80b0*/  FFMA R75, R75, UR39, -R61.reuse ;  /* 0x000000274b4b7c23 */ /* 0x100fe2000800083d */
[--C-:B------:R-:W-:Y:S01]  /*80c0*/  FFMA R74, R74, UR39, -R61.reuse ;  /* 0x000000274a4a7c23 */ /* 0x100fe2000800083d */
[--C-:B------:R-:W-:Y:S01]  /*80d0*/  FFMA R78, R78, UR39, -R61.reuse ;  /* 0x000000274e4e7c23 */ /* 0x100fe2000800083d */
[--C-:B------:R-:W-:Y:S01]  /*80e0*/  FFMA R83, R83, UR39, -R61.reuse ;  /* 0x0000002753537c23 */ /* 0x100fe2000800083d */
[----:B------:R-:W-:Y:S01]  /*80f0*/  @!P6 FMUL R31, R31, 0.5 ;  /* 0x3f0000001f1fe820 */ /* 0x000fe20000400000 */
[----:B------:R-:W1:Y:S01]  /*8100*/  MUFU.EX2 R26, R26 ;  /* 0x0000001a001a7308 */ /* 0x000e620000000800 */
[----:B--2---:R-:W-:Y:S01]  /*8110*/  @!P2 FMUL R136, R136, R136 ;  /* 0x000000888888a220 */ /* 0x004fe20000400000 */
[----:B------:R-:W-:Y:S01]  /*8120*/  FSETP.GEU.AND P2, PT, R27, -126, PT ;  /* 0xc2fc00001b00780b */ /* 0x000fe20003f4e000 */
[----:B------:R-:W-:Y:S01]  /*8130*/  FFMA R107, R107, UR39, -R61 ;  /* 0x000000276b6b7c23 */ /* 0x000fe2000800083d */
[----:B------:R-:W-:-:S03]  /*8140*/  FMUL R60, R60, UR39 ;  /* 0x000000273c3c7c20 */ /* 0x000fc60008400000 */
[----:B------:R-:W-:Y:S01]  /*8150*/  @!P3 FMUL R30, R30, 0.5 ;  /* 0x3f0000001e1eb820 */ /* 0x000fe20000400000 */
[----:B------:R2:W4:Y:S01]  /*8160*/  MUFU.EX2 R149, R31 ;  /* 0x0000001f00957308 */ /* 0x0005220000000800 */
[----:B---3--:R-:W-:Y:S01]  /*8170*/  @!P5 FMUL R137, R137, R137 ;  /* 0x000000898989d220 */ /* 0x008fe20000400000 */
[----:B------:R-:W-:-:S05]  /*8180*/  FSETP.GEU.AND P5, PT, R34, -126, PT ;  /* 0xc2fc00002200780b */ /* 0x000fca0003fae000 */
[----:B------:R-:W-:Y:S01]  /*8190*/  @!P2 FMUL R27, R27, 0.5 ;  /* 0x3f0000001b1ba820 */ /* 0x000fe20000400000 */
[----:B------:R3:W5:Y:S01]  /*81a0*/  MUFU.EX2 R72, R30 ;  /* 0x0000001e00487308 */ /* 0x0007620000000800 */
[----:B-1----:R-:W-:Y:S01]  /*81b0*/  @!P4 FMUL R26, R26, R26 ;  /* 0x0000001a1a1ac220 */ /* 0x002fe20000400000 */
[----:B------:R-:W-:Y:S01]  /*81c0*/  FSETP.GEU.AND P4, PT, R35, -126, PT ;  /* 0xc2fc00002300780b */ /* 0x000fe20003f8e000 */
[--C-:B--2---:R-:W-:Y:S01]  /*81d0*/  FFMA R31, R70, UR39, -R61.reuse ;  /* 0x00000027461f7c23 */ /* 0x104fe2000800083d */
[----:B------:R-:W-:-:S03]  /*81e0*/  FFMA R70, R79, UR39, -R61 ;  /* 0x000000274f467c23 */ /* 0x000fc6000800083d */
[----:B------:R-:W-:Y:S01]  /*81f0*/  @!P5 FMUL R34, R34, 0.5 ;  /* 0x3f0000002222d820 */ /* 0x000fe20000400000 */
[----:B------:R-:W1:Y:S01]  /*8200*/  MUFU.EX2 R27, R27 ;  /* 0x0000001b001b7308 */ /* 0x000e620000000800 */
[----:B----4-:R-:W-:Y:S01]  /*8210*/  @!P6 FMUL R149, R149, R149 ;  /* 0x000000959595e220 */ /* 0x010fe20000400000 */
[----:B------:R-:W-:Y:S01]  /*8220*/  FSETP.GEU.AND P6, PT, R42, -126, PT ;  /* 0xc2fc00002a00780b */ /* 0x000fe20003fce000 */
[--C-:B---3--:R-:W-:Y:S01]  /*8230*/  FFMA R30, R58, UR39, -R61.reuse ;  /* 0x000000273a1e7c23 */ /* 0x108fe2000800083d */
[----:B------:R-:W-:-:S03]  /*8240*/  FFMA R58, R59, UR39, -R61 ;  /* 0x000000273b3a7c23 */ /* 0x000fc6000800083d */
[----:B------:R-:W-:Y:S01]  /*8250*/  @!P4 FMUL R35, R35, 0.5 ;  /* 0x3f0000002323c820 */ /* 0x000fe20000400000 */
[----:B------:R2:W3:Y:S01]  /*8260*/  MUFU.EX2 R73, R34 ;  /* 0x0000002200497308 */ /* 0x0004e20000000800 */
[----:B-----5:R-:W-:Y:S01]  /*8270*/  @!P3 FMUL R72, R72, R72 ;  /* 0x000000484848b220 */ /* 0x020fe20000400000 */
[----:B------:R-:W-:-:S05]  /*8280*/  FSETP.GEU.AND P3, PT, R39, -126, PT ;  /* 0xc2fc00002700780b */ /* 0x000fca0003f6e000 */
[----:B------:R-:W-:Y:S01]  /*8290*/  @!P6 FMUL R42, R42, 0.5 ;  /* 0x3f0000002a2ae820 */ /* 0x000fe20000400000 */
[----:B------:R4:W5:Y:S01]  /*82a0*/  MUFU.EX2 R148, R35 ;  /* 0x0000002300947308 */ /* 0x0009620000000800 */
[----:B-1----:R-:W-:Y:S01]  /*82b0*/  @!P2 FMUL R27, R27, R27 ;  /* 0x0000001b1b1ba220 */ /* 0x002fe20000400000 */
[----:B------:R-:W-:Y:S01]  /*82c0*/  FSETP.GEU.AND P2, PT, R38, -126, PT ;  /* 0xc2fc00002600780b */ /* 0x000fe20003f4e000 */
[----:B--2---:R-:W-:-:S04]  /*82d0*/  FFMA R34, R67, UR39, -R61 ;  /* 0x0000002743227c23 */ /* 0x004fc8000800083d */
[----:B------:R-:W-:Y:S01]  /*82e0*/  @!P3 FMUL R39, R39, 0.5 ;  /* 0x3f0000002727b820 */ /* 0x000fe20000400000 */
[----:B------:R1:W2:Y:S01]  /*82f0*/  MUFU.EX2 R85, R42 ;  /* 0x0000002a00557308 */ /* 0x0002a20000000800 */
[----:B---3--:R-:W-:Y:S01]  /*8300*/  @!P5 FMUL R73, R73, R73 ;  /* 0x000000494949d220 */ /* 0x008fe20000400000 */
[----:B------:R-:W-:Y:S01]  /*8310*/  FSETP.GEU.AND P5, PT, R43, -126, PT ;  /* 0xc2fc00002b00780b */ /* 0x000fe20003fae000 */
[----:B----4-:R-:W-:-:S04]  /*8320*/  FFMA R35, R71, UR39, -R61 ;  /* 0x0000002747237c23 */ /* 0x010fc8000800083d */
[----:B------:R-:W-:Y:S01]  /*8330*/  @!P2 FMUL R38, R38, 0.5 ;  /* 0x3f0000002626a820 */ /* 0x000fe20000400000 */
[----:B------:R3:W4:Y:S01]  /*8340*/  MUFU.EX2 R145, R39 ;  /* 0x0000002700917308 */ /* 0x0007220000000800 */
[----:B-----5:R-:W-:Y:S01]  /*8350*/  @!P4 FMUL R148, R148, R148 ;  /* 0x000000949494c220 */ /* 0x020fe20000400000 */
[----:B------:R-:W-:Y:S01]  /*8360*/  FSETP.GEU.AND P4, PT, R46, -126, PT ;  /* 0xc2fc00002e00780b */ /* 0x000fe20003f8e000 */
[--C-:B-1----:R-:W-:Y:S01]  /*8370*/  FFMA R42, R62, UR39, -R61.reuse ;  /* 0x000000273e2a7c23 */ /* 0x102fe2000800083d */
[----:B------:R-:W-:Y:S01]  /*8380*/  FADD R62, -R7, R10 ;  /* 0x0000000a073e7221 */ /* 0x000fe20000000100 */
[--C-:B------:R-:W-:Y:S01]  /*8390*/  FFMA R10, R114, UR39, -R61.reuse ;  /* 0x00000027720a7c23 */ /* 0x100fe2000800083d */
[--C-:B------:R-:W-:Y:S01]  /*83a0*/  FFMA R114, R134, UR39, -R61.reuse ;  /* 0x0000002786727c23 */ /* 0x100fe2000800083d */
[----:B------:R-:W-:Y:S01]  /*83b0*/  @!P5 FMUL R43, R43, 0.5 ;  /* 0x3f0000002b2bd820 */ /* 0x000fe20000400000 */
[----:B------:R1:W5:Y:S01]  /*83c0*/  MUFU.EX2 R84, R38 ;  /* 0x0000002600547308 */ /* 0x0003620000000800 */
[----:B--2---:R-:W-:Y:S01]  /*83d0*/  @!P6 FMUL R85, R85, R85 ;  /* 0x000000555555e220 */ /* 0x004fe20000400000 */
[----:B------:R-:W-:Y:S01]  /*83e0*/  FSETP.GEU.AND P6, PT, R51, -126, PT ;  /* 0xc2fc00003300780b */ /* 0x000fe20003fce000 */
[--C-:B---3--:R-:W-:Y:S01]  /*83f0*/  FFMA R39, R86, UR39, -R61.reuse ;  /* 0x0000002756277c23 */ /* 0x108fe2000800083d */
[--C-:B------:R-:W-:Y:S01]  /*8400*/  FFMA R86, R110, UR39, -R61.reuse ;  /* 0x000000276e567c23 */ /* 0x100fe2000800083d */
[--C-:B------:R-:W-:Y:S01]  /*8410*/  FFMA R110, R111, UR39, -R61.reuse ;  /* 0x000000276f6e7c23 */ /* 0x100fe2000800083d */
[--C-:B------:R-:W-:Y:S01]  /*8420*/  FFMA R111, R138, UR39, -R61.reuse ;  /* 0x000000278a6f7c23 */ /* 0x100fe2000800083d */
[----:B------:R-:W-:Y:S01]  /*8430*/  @!P4 FMUL R46, R46, 0.5 ;  /* 0x3f0000002e2ec820 */ /* 0x000fe20000400000 */
[----:B------:R2:W3:Y:S01]  /*8440*/  MUFU.EX2 R140, R43 ;  /* 0x0000002b008c7308 */ /* 0x0004e20000000800 */
[----:B----4-:R-:W-:Y:S01]  /*8450*/  @!P3 FMUL R145, R145, R145 ;  /* 0x000000919191b220 */ /* 0x010fe20000400000 */
[----:B------:R-:W-:Y:S01]  /*8460*/  FSETP.GEU.AND P3, PT, R50, -126, PT ;  /* 0xc2fc00003200780b */ /* 0x000fe20003f6e000 */
[--C-:B-1----:R-:W-:Y:S01]  /*8470*/  FFMA R38, R82, UR39, -R61.reuse ;  /* 0x0000002752267c23 */ /* 0x102fe2000800083d */
[--C-:B------:R-:W-:Y:S01]  /*8480*/  FFMA R82, R91, UR39, -R61.reuse ;  /* 0x000000275b527c23 */ /* 0x100fe2000800083d */
[--C-:B------:R-:W-:Y:S01]  /*8490*/  FFMA R91, R99, UR39, -R61.reuse ;  /* 0x00000027635b7c23 */ /* 0x100fe2000800083d */
[--C-:B------:R-:W-:Y:S01]  /*84a0*/  FFMA R99, R122, UR39, -R61.reuse ;  /* 0x000000277a637c23 */ /* 0x100fe2000800083d */
[----:B------:R-:W-:Y:S01]  /*84b0*/  @!P6 FMUL R51, R51, 0.5 ;  /* 0x3f0000003333e820 */ /* 0x000fe20000400000 */
[----:B------:R1:W4:Y:S01]  /*84c0*/  MUFU.EX2 R92, R46 ;  /* 0x0000002e005c7308 */ /* 0x0003220000000800 */
[----:B-----5:R-:W-:Y:S01]  /*84d0*/  @!P2 FMUL R84, R84, R84 ;  /* 0x000000545454a220 */ /* 0x020fe20000400000 */
[----:B------:R-:W-:Y:S01]  /*84e0*/  FSETP.GEU.AND P2, PT, R47, -126, PT ;  /* 0xc2fc00002f00780b */ /* 0x000fe20003f4e000 */
[--C-:B--2---:R-:W-:Y:S01]  /*84f0*/  FFMA R43, R94, UR39, -R61.reuse ;  /* 0x000000275e2b7c23 */ /* 0x104fe2000800083d */
[--C-:B------:R-:W-:Y:S01]  /*8500*/  FFMA R94, R118, UR39, -R61.reuse ;  /* 0x00000027765e7c23 */ /* 0x100fe2000800083d */
[--C-:B------:R-:W-:Y:S01]  /*8510*/  FFMA R122, R131, UR39, -R61.reuse ;  /* 0x00000027837a7c23 */ /* 0x100fe2000800083d */
[----:B------:R-:W-:Y:S01]  /*8520*/  FADD R138, R23, R104 ;  /* 0x00000068178a7221 */ /* 0x000fe20000000000 */
[----:B------:R-:W-:Y:S01]  /*8530*/  @!P3 FMUL R50, R50, 0.5 ;  /* 0x3f0000003232b820 */ /* 0x000fe20000400000 */
[----:B------:R-:W2:Y:S01]  /*8540*/  MUFU.EX2 R144, R51 ;  /* 0x0000003300907308 */ /* 0x000ea20000000800 */
[----:B---3--:R-:W-:Y:S01]  /*8550*/  @!P5 FMUL R140, R140, R140 ;  /* 0x0000008c8c8cd220 */ /* 0x008fe20000400000 */
[----:B------:R-:W-:Y:S01]  /*8560*/  FSETP.GEU.AND P5, PT, R54, -126, PT ;  /* 0xc2fc00003600780b */ /* 0x000fe20003fae000 */
[--C-:B-1----:R-:W-:Y:S01]  /*8570*/  FFMA R46, R98, UR39, -R61.reuse ;  /* 0x00000027622e7c23 */ /* 0x102fe2000800083d */
[----:B------:R-:W-:Y:S01]  /*8580*/  FFMA R98, R142, UR39, -R61 ;  /* 0x000000278e627c23 */ /* 0x000fe2000800083d */
[----:B------:R-:W-:-:S02]  /*8590*/  FADD R134, R25, R108 ;  /* 0x0000006c19867221 */ /* 0x000fc40000000000 */
[----:B------:R-:W-:Y:S01]  /*85a0*/  @!P2 FMUL R47, R47, 0.5 ;  /* 0x3f0000002f2fa820 */ /* 0x000fe20000400000 */
[----:B------:R1:W3:Y:S01]  /*85b0*/  MUFU.EX2 R93, R50 ;  /* 0x00000032005d7308 */ /* 0x0002e20000000800 */
[----:B----4-:R-:W-:Y:S01]  /*85c0*/  @!P4 FMUL R92, R92, R92 ;  /* 0x0000005c5c5cc220 */ /* 0x010fe20000400000 */
[----:B------:R-:W-:-:S05]  /*85d0*/  FSETP.GEU.AND P4, PT, R55, -126, PT ;  /* 0xc2fc00003700780b */ /* 0x000fca0003f8e000 */
[----:B------:R-:W-:Y:S01]  /*85e0*/  @!P5 FMUL R54, R54, 0.5 ;  /* 0x3f0000003636d820 */ /* 0x000fe20000400000 */
[----:B------:R4:W5:Y:S01]  /*85f0*/  MUFU.EX2 R141, R47 ;  /* 0x0000002f008d7308 */ /* 0x0009620000000800 */
[----:B--2---:R-:W-:Y:S01]  /*8600*/  @!P6 FMUL R144, R144, R144 ;  /* 0x000000909090e220 */ /* 0x004fe20000400000 */
[----:B------:R-:W-:Y:S01]  /*8610*/  FSETP.GEU.AND P6, PT, R42, -126, PT ;  /* 0xc2fc00002a00780b */ /* 0x000fe20003fce000 */
[--C-:B-1----:R-:W-:Y:S01]  /*8620*/  FFMA R50, R106, UR39, -R61.reuse ;  /* 0x000000276a327c23 */ /* 0x102fe2000800083d */
[--C-:B------:R-:W-:Y:S01]  /*8630*/  FFMA R106, R139, UR39, -R61.reuse ;  /* 0x000000278b6a7c23 */ /* 0x100fe2000800083d */
[----:B------:R-:W-:Y:S02]  /*8640*/  FADD R139, R11, R68 ;  /* 0x000000440b8b7221 */ /* 0x000fe40000000000 */
[----:B------:R-:W-:Y:S01]  /*8650*/  @!P4 FMUL R55, R55, 0.5 ;  /* 0x3f0000003737c820 */ /* 0x000fe20000400000 */
[----:B------:R-:W1:Y:S01]  /*8660*/  MUFU.EX2 R54, R54 ;  /* 0x0000003600367308 */ /* 0x000e620000000800 */
[----:B---3--:R-:W-:Y:S01]  /*8670*/  @!P3 FMUL R93, R93, R93 ;  /* 0x0000005d5d5db220 */ /* 0x008fe20000400000 */
[----:B------:R-:W-:Y:S01]  /*8680*/  FSETP.GEU.AND P3, PT, R58, -126, PT ;  /* 0xc2fc00003a00780b */ /* 0x000fe20003f6e000 */
[--C-:B----4-:R-:W-:Y:S01]  /*8690*/  FFMA R47, R90, UR39, -R61.reuse ;  /* 0x000000275a2f7c23 */ /* 0x110fe2000800083d */
[----:B------:R-:W-:Y:S01]  /*86a0*/  FFMA R90, R95, UR39, -R61 ;  /* 0x000000275f5a7c23 */ /* 0x000fe2000800083d */
[----:B------:R-:W-:-:S02]  /*86b0*/  FADD R95, R48, R125 ;  /* 0x0000007d305f7221 */ /* 0x000fc40000000000 */
[----:B------:R-:W-:Y:S01]  /*86c0*/  @!P6 FMUL R42, R42, 0.5 ;  /* 0x3f0000002a2ae820 */ /* 0x000fe20000400000 */
[----:B------:R2:W3:Y:S01]  /*86d0*/  MUFU.EX2 R59, R55 ;  /* 0x00000037003b7308 */ /* 0x0004e20000000800 */
[----:B-----5:R-:W-:Y:S01]  /*86e0*/  @!P2 FMUL R141, R141, R141 ;  /* 0x0000008d8d8da220 */ /* 0x020fe20000400000 */
[----:B------:R-:W-:Y:S01]  /*86f0*/  FSETP.GEU.AND P2, PT, R30, -126, PT ;  /* 0xc2fc00001e00780b */ /* 0x000fe20003f4e000 */
[----:B------:R-:W-:Y:S01]  /*8700*/  FADD R220, R220, R95 ;  /* 0x0000005fdcdc7221 */ /* 0x000fe20000000000 */
[----:B------:R-:W-:-:S03]  /*8710*/  FADD R95, R17, R88 ;  /* 0x00000058115f7221 */ /* 0x000fc60000000000 */
[----:B------:R-:W-:Y:S01]  /*8720*/  @!P3 FMUL R58, R58, 0.5 ;  /* 0x3f0000003a3ab820 */ /* 0x000fe20000400000 */
[----:B------:R-:W4:Y:S01]  /*8730*/  MUFU.EX2 R42, R42 ;  /* 0x0000002a002a7308 */ /* 0x000f220000000800 */
[----:B-1----:R-:W-:Y:S01]  /*8740*/  @!P5 FMUL R54, R54, R54 ;  /* 0x000000363636d220 */ /* 0x002fe20000400000 */
[----:B------:R-:W-:Y:S01]  /*8750*/  FSETP.GEU.AND P5, PT, R63, -126, PT ;  /* 0xc2fc00003f00780b */ /* 0x000fe20003fae000 */
[--C-:B--2---:R-:W-:Y:S01]  /*8760*/  FFMA R55, R102, UR39, -R61.reuse ;  /* 0x0000002766377c23 */ /* 0x104fe2000800083d */
[----:B------:R-:W-:Y:S01]  /*8770*/  FFMA R102, R147, UR39, -R61 ;  /* 0x0000002793667c23 */ /* 0x000fe2000800083d */
[----:B------:R-:W-:Y:S02]  /*8780*/  FADD R147, R12, R69 ;  /* 0x000000450c937221 */ /* 0x000fe40000000000 */
[----:B------:R-:W-:Y:S01]  /*8790*/  @!P2 FMUL R30, R30, 0.5 ;  /* 0x3f0000001e1ea820 */ /* 0x000fe20000400000 */
[----:B------:R-:W1:Y:S01]  /*87a0*/  MUFU.EX2 R58, R58 ;  /* 0x0000003a003a7308 */ /* 0x000e620000000800 */
[----:B---3--:R-:W-:Y:S01]  /*87b0*/  @!P4 FMUL R59, R59, R59 ;  /* 0x0000003b3b3bc220 */ /* 0x008fe20000400000 */
[----:B------:R-:W-:-:S05]  /*87c0*/  FSETP.GEU.AND P4, PT, R66, -126, PT ;  /* 0xc2fc00004200780b */ /* 0x000fca0003f8e000 */
[----:B------:R-:W-:Y:S01]  /*87d0*/  @!P5 FMUL R63, R63, 0.5 ;  /* 0x3f0000003f3fd820 */ /* 0x000fe20000400000 */
[----:B------:R-:W2:Y:S01]  /*87e0*/  MUFU.EX2 R51, R30 ;  /* 0x0000001e00337308 */ /* 0x000ea20000000800 */
[----:B----4-:R-:W-:Y:S01]  /*87f0*/  @!P6 FMUL R42, R42, R42 ;  /* 0x0000002a2a2ae220 */ /* 0x010fe20000400000 */
[----:B------:R-:W-:-:S05]  /*8800*/  FSETP.GEU.AND P6, PT, R35, -126, PT ;  /* 0xc2fc00002300780b */ /* 0x000fca0003fce000 */
[----:B------:R-:W-:Y:S01]  /*8810*/  @!P4 FMUL R66, R66, 0.5 ;  /* 0x3f0000004242c820 */ /* 0x000fe20000400000 */
[----:B------:R3:W4:Y:S01]  /*8820*/  MUFU.EX2 R67, R63 ;  /* 0x0000003f00437308 */ /* 0x0007220000000800 */
[----:B-1----:R-:W-:Y:S01]  /*8830*/  @!P3 FMUL R58, R58, R58 ;  /* 0x0000003a3a3ab220 */ /* 0x002fe20000400000 */
[----:B------:R-:W-:-:S05]  /*8840*/  FSETP.GEU.AND P3, PT, R31, -126, PT ;  /* 0xc2fc00001f00780b */ /* 0x000fca0003f6e000 */
[----:B------:R-:W-:Y:S01]  /*8850*/  @!P6 FMUL R35, R35, 0.5 ;  /* 0x3f0000002323e820 */ /* 0x000fe20000400000 */
[----:B------:R-:W1:Y:S01]  /*8860*/  MUFU.EX2 R30, R66 ;  /* 0x00000042001e7308 */ /* 0x000e620000000800 */
[----:B--2---:R-:W-:Y:S01]  /*8870*/  @!P2 FMUL R51, R51, R51 ;  /* 0x000000333333a220 */ /* 0x004fe20000400000 */
[----:B------:R-:W-:Y:S01]  /*8880*/  FSETP.GEU.AND P2, PT, R34, -126, PT ;  /* 0xc2fc00002200780b */ /* 0x000fe20003f4e000 */
[--C-:B---3--:R-:W-:Y:S01]  /*8890*/  FFMA R63, R103, UR39, -R61.reuse ;  /* 0x00000027673f7c23 */ /* 0x108fe2000800083d */
[----:B------:R-:W-:Y:S01]  /*88a0*/  FFMA R103, R143, UR39, -R61 ;  /* 0x000000278f677c23 */ /* 0x000fe2000800083d */
[----:B------:R-:W-:Y:S02]  /*88b0*/  FADD R143, R64, R137 ;  /* 0x00000089408f7221 */ /* 0x000fe40000000000 */
[----:B------:R-:W-:Y:S01]  /*88c0*/  @!P3 FMUL R31, R31, 0.5 ;  /* 0x3f0000001f1fb820 */ /* 0x000fe20000400000 */
[----:B------:R-:W2:Y:S01]  /*88d0*/  MUFU.EX2 R66, R35 ;  /* 0x0000002300427308 */ /* 0x000ea20000000800 */
[----:B----4-:R-:W-:Y:S01]  /*88e0*/  @!P5 FMUL R67, R67, R67 ;  /* 0x000000434343d220 */ /* 0x010fe20000400000 */
[----:B------:R-:W-:-:S05]  /*88f0*/  FSETP.GEU.AND P5, PT, R74, -126, PT ;  /* 0xc2fc00004a00780b */ /* 0x000fca0003fae000 */
[----:B------:R-:W-:Y:S01]  /*8900*/  @!P2 FMUL R34, R34, 0.5 ;  /* 0x3f0000002222a820 */ /* 0x000fe20000400000 */
[----:B------:R-:W3:Y:S01]  /*8910*/  MUFU.EX2 R31, R31 ;  /* 0x0000001f001f7308 */ /* 0x000ee20000000800 */
[----:B-1----:R-:W-:Y:S01]  /*8920*/  @!P4 FMUL R30, R30, R30 ;  /* 0x0000001e1e1ec220 */ /* 0x002fe20000400000 */
[----:B------:R-:W-:-:S05]  /*8930*/  FSETP.GEU.AND P4, PT, R75, -126, PT ;  /* 0xc2fc00004b00780b */ /* 0x000fca0003f8e000 */
[----:B------:R-:W-:Y:S01]  /*8940*/  @!P5 FMUL R74, R74, 0.5 ;  /* 0x3f0000004a4ad820 */ /* 0x000fe20000400000 */
[----:B------:R-:W1:Y:S01]  /*8950*/  MUFU.EX2 R71, R34 ;  /* 0x0000002200477308 */ /* 0x000e620000000800 */
[----:B--2---:R-:W-:Y:S01]  /*8960*/  @!P6 FMUL R66, R66, R66 ;  /* 0x000000424242e220 */ /* 0x004fe20000400000 */
[----:B------:R-:W-:-:S05]  /*8970*/  FSETP.GEU.AND P6, PT, R38, -126, PT ;  /* 0xc2fc00002600780b */ /* 0x000fca0003fce000 */
        /* <DEDUP_REMOVED lines=15> */
[--C-:B------:R-:W-:Y:S01]  /*8a70*/  FFMA R123, R126, UR39, -R61.reuse ;  /* 0x000000277e7b7c23 */ /* 0x100fe2000800083d */
[----:B------:R-:W-:Y:S02]  /*8a80*/  FFMA R126, R127, UR39, -R61 ;  /* 0x000000277f7e7c23 */ /* 0x000fe4000800083d */
[----:B------:R-:W-:Y:S01]  /*8a90*/  @!P2 FMUL R78, R78, 0.5 ;  /* 0x3f0000004e4ea820 */ /* 0x000fe20000400000 */
[----:B------:R-:W2:Y:S01]  /*8aa0*/  MUFU.EX2 R70, R70 ;  /* 0x0000004600467308 */ /* 0x000ea20000000800 */
[----:B-----5:R-:W-:Y:S01]  /*8ab0*/  @!P4 FMUL R79, R79, R79 ;  /* 0x0000004f4f4fc220 */ /* 0x020fe20000400000 */
[----:B------:R-:W-:-:S05]  /*8ac0*/  FSETP.GEU.AND P4, PT, R39, -126, PT ;  /* 0xc2fc00002700780b */ /* 0x000fca0003f8e000 */
[----:B------:R-:W-:Y:S01]  /*8ad0*/  @!P5 FMUL R83, R83, 0.5 ;  /* 0x3f0000005353d820 */ /* 0x000fe20000400000 */
[----:B------:R3:W4:Y:S01]  /*8ae0*/  MUFU.EX2 R35, R78 ;  /* 0x0000004e00237308 */ /* 0x0007220000000800 */
[----:B-1----:R-:W-:Y:S01]  /*8af0*/  @!P6 FMUL R38, R38, R38 ;  /* 0x000000262626e220 */ /* 0x002fe20000400000 */
[----:B------:R-:W-:-:S05]  /*8b00*/  FSETP.GEU.AND P6, PT, R82, -126, PT ;  /* 0xc2fc00005200780b */ /* 0x000fca0003fce000 */
[----:B------:R-:W-:Y:S01]  /*8b10*/  @!P4 FMUL R39, R39, 0.5 ;  /* 0x3f0000002727c820 */ /* 0x000fe20000400000 */
[----:B------:R-:W1:Y:S01]  /*8b20*/  MUFU.EX2 R83, R83 ;  /* 0x0000005300537308 */ /* 0x000e620000000800 */
[--C-:B---3--:R-:W-:Y:S01]  /*8b30*/  FFMA R78, R87, UR39, -R61.reuse ;  /* 0x00000027574e7c23 */ /* 0x108fe2000800083d */
[----:B--2---:R-:W-:Y:S01]  /*8b40*/  @!P3 FMUL R70, R70, R70 ;  /* 0x000000464646b220 */ /* 0x004fe20000400000 */
[----:B------:R-:W-:Y:S01]  /*8b50*/  FSETP.GEU.AND P3, PT, R47, -126, PT ;  /* 0xc2fc00002f00780b */ /* 0x000fe20003f6e000 */
[--C-:B------:R-:W-:Y:S01]  /*8b60*/  FFMA R87, R115, UR39, -R61.reuse ;  /* 0x0000002773577c23 */ /* 0x100fe2000800083d */
[----:B------:R-:W-:Y:S02]  /*8b70*/  FFMA R115, R135, UR39, -R61 ;  /* 0x0000002787737c23 */ /* 0x000fe4000800083d */
[----:B------:R-:W-:Y:S01]  /*8b80*/  @!P6 FMUL R82, R82, 0.5 ;  /* 0x3f0000005252e820 */ /* 0x000fe20000400000 */
[----:B------:R-:W2:Y:S01]  /*8b90*/  MUFU.EX2 R39, R39 ;  /* 0x0000002700277308 */ /* 0x000ea20000000800 */
[----:B----4-:R-:W-:Y:S01]  /*8ba0*/  @!P2 FMUL R35, R35, R35 ;  /* 0x000000232323a220 */ /* 0x010fe20000400000 */
[----:B------:R-:W-:-:S06]  /*8bb0*/  FSETP.GEU.AND P2, PT, R78, -126, PT ;  /* 0xc2fc00004e00780b */ /* 0x000fcc0003f4e000 */
[----:B------:R-:W-:Y:S01]  /*8bc0*/  @!P3 FMUL R47, R47, 0.5 ;  /* 0x3f0000002f2fb820 */ /* 0x000fe20000400000 */
[----:B------:R-:W3:Y:S01]  /*8bd0*/  MUFU.EX2 R82, R82 ;  /* 0x0000005200527308 */ /* 0x000ee20000000800 */
[----:B-1----:R-:W-:Y:S01]  /*8be0*/  @!P5 FMUL R83, R83, R83 ;  /* 0x000000535353d220 */ /* 0x002fe20000400000 */
[----:B------:R-:W-:-:S04]  /*8bf0*/  FSETP.GEU.AND P5, PT, R43, -126, PT ;  /* 0xc2fc00002b00780b */ /* 0x000fc80003fae000 */
[----:B------:R-:W-:Y:S02]  /*8c00*/  @!P2 FMUL R78, R78, 0.5 ;  /* 0x3f0000004e4ea820 */ /* 0x000fe40000400000 */
[----:B------:R-:W1:Y:S01]  /*8c10*/  MUFU.EX2 R47, R47 ;  /* 0x0000002f002f7308 */ /* 0x000e620000000800 */
[----:B--2---:R-:W-:Y:S01]  /*8c20*/  @!P4 FMUL R39, R39, R39 ;  /* 0x000000272727c220 */ /* 0x004fe20000400000 */
[----:B------:R-:W-:-:S05]  /*8c30*/  FSETP.GEU.AND P4, PT, R90, -126, PT ;  /* 0xc2fc00005a00780b */ /* 0x000fca0003f8e000 */
[----:B------:R-:W-:Y:S01]  /*8c40*/  @!P5 FMUL R43, R43, 0.5 ;  /* 0x3f0000002b2bd820 */ /* 0x000fe20000400000 */
[----:B------:R-:W2:Y:S01]  /*8c50*/  MUFU.EX2 R78, R78 ;  /* 0x0000004e004e7308 */ /* 0x000ea20000000800 */
[----:B---3--:R-:W-:Y:S01]  /*8c60*/  @!P6 FMUL R82, R82, R82 ;  /* 0x000000525252e220 */ /* 0x008fe20000400000 */
        /* <DEDUP_REMOVED lines=26> */
[----:B------:R3:W4:Y:S01]  /*8e10*/  MUFU.EX2 R7, R107 ;  /* 0x0000006b00077308 */ /* 0x0007220000000800 */
[----:B-1----:R-:W-:Y:S01]  /*8e20*/  @!P2 FMUL R46, R46, R46 ;  /* 0x0000002e2e2ea220 */ /* 0x002fe20000400000 */
[----:B------:R-:W-:-:S05]  /*8e30*/  FSETP.GEU.AND P2, PT, R86, -126, PT ;  /* 0xc2fc00005600780b */ /* 0x000fca0003f4e000 */
[----:B------:R-:W-:Y:S01]  /*8e40*/  @!P3 FMUL R110, R110, 0.5 ;  /* 0x3f0000006e6eb820 */ /* 0x000fe20000400000 */
[----:B------:R1:W5:Y:S01]  /*8e50*/  MUFU.EX2 R118, R10 ;  /* 0x0000000a00767308 */ /* 0x0003620000000800 */
[----:B--2---:R-:W-:Y:S01]  /*8e60*/  @!P5 FMUL R50, R50, R50 ;  /* 0x000000323232d220 */ /* 0x004fe20000400000 */
[----:B------:R-:W-:Y:S01]  /*8e70*/  FSETP.GEU.AND P5, PT, R87, -126, PT ;  /* 0xc2fc00005700780b */ /* 0x000fe20003fae000 */
[----:B---3--:R-:W-:Y:S01]  /*8e80*/  FFMA R107, R146, UR39, -R61 ;  /* 0x00000027926b7c23 */ /* 0x008fe2000800083d */
[----:B------:R-:W-:Y:S01]  /*8e90*/  FADD R146, R14, R65 ;  /* 0x000000410e927221 */ /* 0x000fe20000000000 */
[----:B------:R-:W-:Y:S01]  /*8ea0*/  FADD R142, R85, R50 ;  /* 0x00000032558e7221 */ /* 0x000fe20000000000 */
[----:B------:R-:W-:Y:S01]  /*8eb0*/  F2FP.F16.F32.PACK_AB R85, R140, R85 ;  /* 0x000000558c55723e */ /* 0x000fe200000000ff */
[----:B------:R-:W-:Y:S01]  /*8ec0*/  @!P2 FMUL R86, R86, 0.5 ;  /* 0x3f0000005656a820 */ /* 0x000fe20000400000 */
[----:B------:R-:W2:Y:S01]  /*8ed0*/  MUFU.EX2 R110, R110 ;  /* 0x0000006e006e7308 */ /* 0x000ea20000000800 */
[----:B----4-:R-:W-:Y:S01]  /*8ee0*/  @!P4 FMUL R7, R7, R7 ;  /* 0x000000070707c220 */ /* 0x010fe20000400000 */
[----:B------:R-:W-:Y:S01]  /*8ef0*/  FSETP.GEU.AND P4, PT, R94, -126, PT ;  /* 0xc2fc00005e00780b */ /* 0x000fe20003f8e000 */
[----:B-1----:R-:W-:Y:S01]  /*8f00*/  FFMA R10, R150, UR39, -R61 ;  /* 0x00000027960a7c23 */ /* 0x002fe2000800083d */
[----:B------:R-:W-:Y:S01]  /*8f10*/  FADD R150, R22, R97 ;  /* 0x0000006116967221 */ /* 0x000fe20000000000 */
[----:B------:R-:W-:Y:S01]  /*8f20*/  FFMA R61, R151, UR39, -R61 ;  /* 0x00000027973d7c23 */ /* 0x000fe2000800083d */
[----:B------:R-:W-:Y:S01]  /*8f30*/  FADD R151, R19, R96 ;  /* 0x0000006013977221 */ /* 0x000fe20000000000 */
[----:B------:R-:W-:Y:S01]  /*8f40*/  @!P5 FMUL R87, R87, 0.5 ;  /* 0x3f0000005757d820 */ /* 0x000fe20000400000 */
[----:B------:R1:W3:Y:S01]  /*8f50*/  MUFU.EX2 R9, R86 ;  /* 0x0000005600097308 */ /* 0x0002e20000000800 */
[----:B-----5:R-:W-:Y:S01]  /*8f60*/  @!P6 FMUL R118, R118, R118 ;  /* 0x000000767676e220 */ /* 0x020fe20000400000 */
[----:B------:R-:W-:-:S03]  /*8f70*/  FSETP.GEU.AND P6, PT, R123, -126, PT ;  /* 0xc2fc00007b00780b */ /* 0x000fc60003fce000 */
[----:B------:R-:W-:Y:S01]  /*8f80*/  FADD R224, R93, R118 ;  /* 0x000000765de07221 */ /* 0x000fe20000000000 */
[----:B------:R-:W-:Y:S01]  /*8f90*/  F2FP.F16.F32.PACK_AB R93, R144, R93 ;  /* 0x0000005d905d723e */ /* 0x000fe200000000ff */
[----:B------:R-:W-:Y:S01]  /*8fa0*/  @!P4 FMUL R94, R94, 0.5 ;  /* 0x3f0000005e5ec820 */ /* 0x000fe20000400000 */
[----:B------:R4:W5:Y:S01]  /*8fb0*/  MUFU.EX2 R131, R87 ;  /* 0x0000005700837308 */ /* 0x0009620000000800 */
[----:B--2---:R-:W-:Y:S01]  /*8fc0*/  @!P3 FMUL R110, R110, R110 ;  /* 0x0000006e6e6eb220 */ /* 0x004fe20000400000 */
[----:B------:R-:W-:Y:S01]  /*8fd0*/  FSETP.GEU.AND P3, PT, R75, -126, PT ;  /* 0xc2fc00004b00780b */ /* 0x000fe20003f6e000 */
[----:B-1----:R-:W-:-:S04]  /*8fe0*/  FADD R86, R29, R112 ;  /* 0x000000701d567221 */ /* 0x002fc80000000000 */
[----:B------:R-:W-:Y:S01]  /*8ff0*/  @!P6 FMUL R123, R123, 0.5 ;  /* 0x3f0000007b7be820 */ /* 0x000fe20000400000 */
[----:B------:R1:W2:Y:S01]  /*9000*/  MUFU.EX2 R135, R94 ;  /* 0x0000005e00877308 */ /* 0x0002a20000000800 */
[----:B---3--:R-:W-:Y:S01]  /*9010*/  @!P2 FMUL R9, R9, R9 ;  /* 0x000000090909a220 */ /* 0x008fe20000400000 */
[----:B------:R-:W-:Y:S01]  /*9020*/  FSETP.GEU.AND P2, PT, R99, -126, PT ;  /* 0xc2fc00006300780b */ /* 0x000fe20003f4e000 */
[----:B----4-:R-:W-:Y:S01]  /*9030*/  FADD R87, R32, R109 ;  /* 0x0000006d20577221 */ /* 0x010fe20000000000 */
[----:B------:R-:W-:Y:S01]  /*9040*/  FADD R139, R139, R86 ;  /* 0x000000568b8b7221 */ /* 0x000fe20000000000 */
[----:B------:R-:W-:Y:S02]  /*9050*/  FADD R86, R36, R113 ;  /* 0x0000007124567221 */ /* 0x000fe40000000000 */
[----:B------:R-:W-:Y:S01]  /*9060*/  @!P3 FMUL R75, R75, 0.5 ;  /* 0x3f0000004b4bb820 */ /* 0x000fe20000400000 */
[----:B------:R-:W3:Y:S01]  /*9070*/  MUFU.EX2 R123, R123 ;  /* 0x0000007b007b7308 */ /* 0x000ee20000000800 */
[----:B-----5:R-:W-:Y:S01]  /*9080*/  @!P5 FMUL R131, R131, R131 ;  /* 0x000000838383d220 */ /* 0x020fe20000400000 */
[----:B------:R-:W-:Y:S01]  /*9090*/  FSETP.GEU.AND P5, PT, R126, -126, PT ;  /* 0xc2fc00007e00780b */ /* 0x000fe20003fae000 */
[----:B------:R-:W-:Y:S01]  /*90a0*/  FADD R146, R146, R87 ;  /* 0x0000005792927221 */ /* 0x000fe20000000000 */
[----:B------:R-:W-:Y:S01]  /*90b0*/  FADD R87, R52, R129 ;  /* 0x0000008134577221 */ /* 0x000fe20000000000 */
[----:B------:R-:W-:Y:S01]  /*90c0*/  FADD R147, R147, R86 ;  /* 0x0000005693937221 */ /* 0x000fe20000000000 */
[----:B-1----:R-:W-:Y:S01]  /*90d0*/  FADD R94, R45, R128 ;  /* 0x000000802d5e7221 */ /* 0x002fe20000000000 */
[----:B------:R-:W-:Y:S01]  /*90e0*/  @!P2 FMUL R99, R99, 0.5 ;  /* 0x3f0000006363a820 */ /* 0x000fe20000400000 */
[----:B------:R1:W4:Y:S01]  /*90f0*/  MUFU.EX2 R127, R75 ;  /* 0x0000004b007f7308 */ /* 0x0003220000000800 */
[----:B--2---:R-:W-:Y:S01]  /*9100*/  @!P4 FMUL R135, R135, R135 ;  /* 0x000000878787c220 */ /* 0x004fe20000400000 */
[----:B------:R-:W-:Y:S01]  /*9110*/  FSETP.GEU.AND P4, PT, R111, -126, PT ;  /* 0xc2fc00006f00780b */ /* 0x000fe20003f8e000 */
[----:B------:R-:W-:Y:S01]  /*9120*/  FADD R150, R150, R87 ;  /* 0x0000005796967221 */ /* 0x000fe20000000000 */
[----:B------:R-:W-:Y:S01]  /*9130*/  FADD R87, R33, R116 ;  /* 0x0000007421577221 */ /* 0x000fe20000000000 */
[----:B------:R-:W-:Y:S01]  /*9140*/  FADD R86, R49, R132 ;  /* 0x0000008431567221 */ /* 0x000fe20000000000 */
[----:B------:R-:W-:Y:S01]  /*9150*/  FADD R151, R151, R94 ;  /* 0x0000005e97977221 */ /* 0x000fe20000000000 */
[----:B------:R-:W-:Y:S01]  /*9160*/  @!P5 FMUL R126, R126, 0.5 ;  /* 0x3f0000007e7ed820 */ /* 0x000fe20000400000 */
[----:B------:R2:W5:Y:S01]  /*9170*/  MUFU.EX2 R130, R99 ;  /* 0x0000006300827308 */ /* 0x0005620000000800 */
[----:B---3--:R-:W-:Y:S01]  /*9180*/  @!P6 FMUL R123, R123, R123 ;  /* 0x0000007b7b7be220 */ /* 0x008fe20000400000 */
[----:B------:R-:W-:Y:S01]  /*9190*/  FSETP.GEU.AND P6, PT, R119, -126, PT ;  /* 0xc2fc00007700780b */ /* 0x000fe20003fce000 */
[----:B------:R-:W-:Y:S01]  /*91a0*/  FADD R216, R216, R87 ;  /* 0x00000057d8d87221 */ /* 0x000fe20000000000 */
[----:B------:R-:W-:Y:S01]  /*91b0*/  FADD R217, R217, R86 ;  /* 0x00000056d9d97221 */ /* 0x000fe20000000000 */
[----:B-1----:R-:W-:Y:S01]  /*91c0*/  FADD R75, R37, R120 ;  /* 0x00000078254b7221 */ /* 0x002fe20000000000 */
[----:B------:R-:W-:Y:S01]  /*91d0*/  FADD R94, R53, R136 ;  /* 0x00000088355e7221 */ /* 0x000fe20000000000 */
[----:B------:R-:W-:Y:S01]  /*91e0*/  @!P4 FMUL R111, R111, 0.5 ;  /* 0x3f0000006f6fc820 */ /* 0x000fe20000400000 */
[----:B------:R-:W1:Y:S01]  /*91f0*/  MUFU.EX2 R126, R126 ;  /* 0x0000007e007e7308 */ /* 0x000e620000000800 */
[----:B----4-:R-:W-:Y:S01]  /*9200*/  @!P3 FMUL R127, R127, R127 ;  /* 0x0000007f7f7fb220 */ /* 0x010fe20000400000 */
[----:B------:R-:W-:Y:S01]  /*9210*/  FSETP.GEU.AND P3, PT, R98, -126, PT ;  /* 0xc2fc00006200780b */ /* 0x000fe20003f6e000 */
[----:B--2---:R-:W-:Y:S01]  /*9220*/  FADD R99, R16, R77 ;  /* 0x0000004d10637221 */ /* 0x004fe20000000000 */
[----:B------:R-:W-:Y:S01]  /*9230*/  FADD R86, R40, R117 ;  /* 0x0000007528567221 */ /* 0x000fe20000000000 */
[----:B------:R-:W-:Y:S01]  /*9240*/  FADD R87, R56, R133 ;  /* 0x0000008538577221 */ /* 0x000fe20000000000 */
[----:B------:R-:W-:Y:S01]  /*9250*/  FADD R218, R218, R75 ;  /* 0x0000004bdada7221 */ /* 0x000fe20000000000 */
[----:B------:R-:W-:Y:S01]  /*9260*/  @!P6 FMUL R119, R119, 0.5 ;  /* 0x3f0000007777e820 */ /* 0x000fe20000400000 */
[----:B------:R-:W2:Y:S01]  /*9270*/  MUFU.EX2 R111, R111 ;  /* 0x0000006f006f7308 */ /* 0x000ea20000000800 */
[----:B-----5:R-:W-:Y:S01]  /*9280*/  @!P2 FMUL R130, R130, R130 ;  /* 0x000000828282a220 */ /* 0x020fe20000400000 */
[----:B------:R-:W-:Y:S01]  /*9290*/  FSETP.GEU.AND P2, PT, R106, -126, PT ;  /* 0xc2fc00006a00780b */ /* 0x000fe20003f4e000 */
[----:B------:R-:W-:Y:S01]  /*92a0*/  FADD R219, R219, R94 ;  /* 0x0000005edbdb7221 */ /* 0x000fe20000000000 */
[----:B------:R-:W-:Y:S01]  /*92b0*/  FADD R99, R99, R86 ;  /* 0x0000005663637221 */ /* 0x000fe20000000000 */
[----:B------:R-:W-:Y:S01]  /*92c0*/  FADD R138, R138, R87 ;  /* 0x000000578a8a7221 */ /* 0x000fe20000000000 */
[----:B------:R-:W-:Y:S01]  /*92d0*/  FADD R75, R18, R81 ;  /* 0x00000051124b7221 */ /* 0x000fe20000000000 */
[----:B------:R-:W-:Y:S01]  /*92e0*/  @!P3 FMUL R98, R98, 0.5 ;  /* 0x3f0000006262b820 */ /* 0x000fe20000400000 */
[----:B------:R-:W3:Y:S01]  /*92f0*/  MUFU.EX2 R119, R119 ;  /* 0x0000007700777308 */ /* 0x000ee20000000800 */
        /* <DEDUP_REMOVED lines=8> */
[----:B--2---:R-:W-:Y:S01]  /*9380*/  @!P4 FMUL R111, R111, R111 ;  /* 0x0000006f6f6fc220 */ /* 0x004fe20000400000 */
[----:B------:R-:W-:Y:S01]  /*9390*/  FSETP.GEU.AND P4, PT, R103, -126, PT ;  /* 0xc2fc00006700780b */ /* 0x000fe20003f8e000 */
[----:B------:R-:W-:Y:S01]  /*93a0*/  FADD R75, R75, R86 ;  /* 0x000000564b4b7221 */ /* 0x000fe20000000000 */
[----:B------:R-:W-:Y:S01]  /*93b0*/  FADD R134, R134, R87 ;  /* 0x0000005786867221 */ /* 0x000fe20000000000 */
[----:B------:R-:W-:Y:S01]  /*93c0*/  FADD R95, R95, R94 ;  /* 0x0000005e5f5f7221 */ /* 0x000fe20000000000 */
[----:B------:R-:W-:Y:S01]  /*93d0*/  FADD R86, R28, R105 ;  /* 0x000000691c567221 */ /* 0x000fe20000000000 */
[----:B------:R-:W-:Y:S01]  /*93e0*/  @!P5 FMUL R122, R122, 0.5 ;  /* 0x3f0000007a7ad820 */ /* 0x000fe20000400000 */
[----:B------:R-:W2:Y:S01]  /*93f0*/  MUFU.EX2 R106, R106 ;  /* 0x0000006a006a7308 */ /* 0x000ea20000000800 */
        /* <DEDUP_REMOVED lines=24> */
[----:B------:R-:W-:Y:S01]  /*9580*/  FADD R143, R143, R220 ;  /* 0x000000dc8f8f7221 */ /* 0x000fe20000000000 */
[----:B------:R-:W-:Y:S01]  /*9590*/  FADD R220, R35, R98 ;  /* 0x0000006223dc7221 */ /* 0x000fe20000000000 */
[----:B---3--:R-:W-:Y:S01]  /*95a0*/  @!P5 FMUL R122, R122, R122 ;  /* 0x0000007a7a7ad220 */ /* 0x008fe20000400000 */
[----:B------:R-:W-:Y:S01]  /*95b0*/  FADD R216, R216, R217 ;  /* 0x000000d9d8d87221 */ /* 0x000fe20000000000 */
[----:B------:R-:W-:Y:S01]  /*95c0*/  FSETP.GEU.AND P5, PT, R10, -126, PT ;  /* 0xc2fc00000a00780b */ /* 0x000fe20003fae000 */
        /* <DEDUP_REMOVED lines=9> */
[----:B------:R-:W-:Y:S01]  /*9660*/  FADD R150, R72, R43 ;  /* 0x0000002b48967221 */ /* 0x000fe20000000000 */
[----:B------:R-:W1:Y:S01]  /*9670*/  MUFU.EX2 R114, R114 ;  /* 0x0000007200727308 */ /* 0x000e620000000800 */
[----:B------:R-:W-:Y:S01]  /*9680*/  FADD R221, R42, R123 ;  /* 0x0000007b2add7221 */ /* 0x000fe20000000000 */
[----:B------:R-:W-:Y:S01]  /*9690*/  FADD R220, R220, R217 ;  /* 0x000000d9dcdc7221 */ /* 0x000fe20000000000 */
[----:B------:R-:W-:Y:S01]  /*96a0*/  FADD R217, R99, R138 ;  /* 0x0000008a63d97221 */ /* 0x000fe20000000000 */
[----:B--2---:R-:W-:Y:S01]  /*96b0*/  @!P6 FMUL R102, R102, R102 ;  /* 0x000000666666e220 */ /* 0x004fe20000400000 */
[----:B------:R-:W-:Y:S01]  /*96c0*/  FADD R150, R150, R221 ;  /* 0x000000dd96967221 */ /* 0x000fe20000000000 */
[----:B------:R-:W-:Y:S01]  /*96d0*/  FADD R138, R30, R119 ;  /* 0x000000771e8a7221 */ /* 0x000fe20000000000 */
[----:B------:R-:W-:Y:S01]  /*96e0*/  FSETP.GEU.AND P6, PT, R61, -126, PT ;  /* 0xc2fc00003d00780b */ /* 0x000fe20003fce000 */
[----:B------:R-:W-:Y:S01]  /*96f0*/  FADD R221, R73, R46 ;  /* 0x0000002e49dd7221 */ /* 0x000fe20000000000 */
[----:B---3--:R-:W-:Y:S01]  /*9700*/  @!P3 FMUL R107, R107, R107 ;  /* 0x0000006b6b6bb220 */ /* 0x008fe20000400000 */
[----:B------:R-:W-:Y:S01]  /*9710*/  FSETP.GEU.AND P3, PT, R74, -126, PT ;  /* 0xc2fc00004a00780b */ /* 0x000fe20003f6e000 */
[----:B------:R-:W-:Y:S01]  /*9720*/  @!P4 FMUL R63, R63, 0.5 ;  /* 0x3f0000003f3fc820 */ /* 0x000fe20000400000 */
[----:B------:R-:W-:Y:S01]  /*9730*/  FADD R218, R218, R219 ;  /* 0x000000dbdada7221 */ /* 0x000fe20000000000 */
[----:B------:R-:W-:Y:S01]  /*9740*/  FADD R219, R149, R90 ;  /* 0x0000005a95db7221 */ /* 0x000fe20000000000 */
[----:B------:R-:W-:Y:S01]  /*9750*/  FADD R222, R67, R126 ;  /* 0x0000007e43de7221 */ /* 0x000fe20000000000 */
[----:B------:R-:W-:Y:S01]  /*9760*/  FADD R221, R221, R138 ;  /* 0x0000008adddd7221 */ /* 0x000fe20000000000 */
[----:B------:R-:W-:Y:S01]  /*9770*/  @!P5 FMUL R10, R10, 0.5 ;  /* 0x3f0000000a0ad820 */ /* 0x000fe20000400000 */
[----:B-1----:R-:W-:Y:S01]  /*9780*/  @!P2 FMUL R114, R114, R114 ;  /* 0x000000727272a220 */ /* 0x002fe20000400000 */
[----:B------:R-:W-:Y:S01]  /*9790*/  FSETP.GEU.AND P2, PT, R115, -126, PT ;  /* 0xc2fc00007300780b */ /* 0x000fe20003f4e000 */
[----:B------:R1:W2:Y:S01]  /*97a0*/  MUFU.EX2 R138, R63 ;  /* 0x0000003f008a7308 */ /* 0x0002a20000000800 */
[----:B------:R-:W-:Y:S01]  /*97b0*/  FADD R95, R95, R86 ;  /* 0x000000565f5f7221 */ /* 0x000fe20000000000 */
[----:B------:R-:W-:Y:S01]  /*97c0*/  FADD R86, R71, R122 ;  /* 0x0000007a47567221 */ /* 0x000fe20000000000 */
[----:B------:R-:W-:Y:S01]  /*97d0*/  FADD R219, R219, R222 ;  /* 0x000000dedbdb7221 */ /* 0x000fe20000000000 */
[----:B------:R-:W-:Y:S01]  /*97e0*/  FADD R222, R75, R134 ;  /* 0x000000864bde7221 */ /* 0x000fe20000000000 */
[----:B------:R-:W-:Y:S01]  /*97f0*/  FADD R75, R38, R107 ;  /* 0x0000006b264b7221 */ /* 0x000fe20000000000 */
[----:B------:R-:W-:Y:S01]  /*9800*/  FADD R99, R83, R102 ;  /* 0x0000006653637221 */ /* 0x000fe20000000000 */
[----:B------:R-:W-:Y:S01]  /*9810*/  @!P3 FMUL R74, R74, 0.5 ;  /* 0x3f0000004a4ab820 */ /* 0x000fe20000400000 */
[----:B------:R-:W3:Y:S01]  /*9820*/  MUFU.EX2 R10, R10 ;  /* 0x0000000a000a7308 */ /* 0x000ee20000000800 */
[----:B-1----:R-:W-:Y:S01]  /*9830*/  FADD R63, R148, R91 ;  /* 0x0000005b943f7221 */ /* 0x002fe20000000000 */
[----:B------:R-:W-:Y:S01]  /*9840*/  @!P6 FMUL R61, R61, 0.5 ;  /* 0x3f0000003d3de820 */ /* 0x000fe20000400000 */
[----:B------:R-:W-:Y:S01]  /*9850*/  FADD R224, R224, R75 ;  /* 0x0000004be0e07221 */ /* 0x000fe20000000000 */
[----:B------:R-:W-:Y:S01]  /*9860*/  @!P2 FMUL R115, R115, 0.5 ;  /* 0x3f0000007373a820 */ /* 0x000fe20000400000 */
[----:B------:R-:W-:Y:S01]  /*9870*/  FADD R63, R63, R86 ;  /* 0x000000563f3f7221 */ /* 0x000fe20000000000 */
[----:B------:R-:W-:Y:S01]  /*9880*/  FADD R86, R144, R131 ;  /* 0x0000008390567221 */ /* 0x000fe20000000000 */
[----:B------:R-:W-:Y:S01]  /*9890*/  FMUL R75, R62, UR39 ;  /* 0x000000273e4b7c20 */ /* 0x000fe20008400000 */
[----:B------:R1:W4:Y:S01]  /*98a0*/  MUFU.EX2 R134, R74 ;  /* 0x0000004a00867308 */ /* 0x0003220000000800 */
[----:B--2---:R-:W-:Y:S01]  /*98b0*/  @!P4 FMUL R138, R138, R138 ;  /* 0x0000008a8a8ac220 */ /* 0x004fe20000400000 */
[----:B------:R-:W-:Y:S01]  /*98c0*/  FADD R62, R86, R99 ;  /* 0x00000063563e7221 */ /* 0x000fe20000000000 */
[----:B------:R-:W-:Y:S01]  /*98d0*/  FSETP.GEU.AND P4, PT, R60, -126, PT ;  /* 0xc2fc00003c00780b */ /* 0x000fe20003f8e000 */
[----:B------:R-:W-:Y:S01]  /*98e0*/  FADD R94, R94, R143 ;  /* 0x0000008f5e5e7221 */ /* 0x000fe20000000000 */
[----:B------:R-:W-:Y:S01]  /*98f0*/  FADD R150, R150, R151 ;  /* 0x0000009796967221 */ /* 0x000fe20000000000 */
[----:B------:R-:W-:Y:S01]  /*9900*/  FADD R143, R31, R114 ;  /* 0x000000721f8f7221 */ /* 0x000fe20000000000 */
[----:B------:R-:W-:Y:S01]  /*9910*/  FADD R86, R54, R135 ;  /* 0x0000008736567221 */ /* 0x000fe20000000000 */
[----:B------:R-:W2:Y:S01]  /*9920*/  MUFU.EX2 R115, R115 ;  /* 0x0000007300737308 */ /* 0x000ea20000000800 */
[----:B---3--:R-:W-:Y:S01]  /*9930*/  @!P5 FMUL R10, R10, R10 ;  /* 0x0000000a0a0ad220 */ /* 0x008fe20000400000 */
[----:B------:R-:W-:Y:S01]  /*9940*/  FSETP.GEU.AND P5, PT, R75, -126, PT ;  /* 0xc2fc00004b00780b */ /* 0x000fe20003fae000 */
[----:B-1----:R-:W-:Y:S01]  /*9950*/  FADD R74, R84, R55 ;  /* 0x00000037544a7221 */ /* 0x002fe20000000000 */
[----:B------:R-:W-:Y:S01]  /*9960*/  FADD R87, R87, R142 ;  /* 0x0000008e57577221 */ /* 0x000fe20000000000 */
[----:B------:R-:W-:Y:S01]  /*9970*/  FADD R151, R39, R10 ;  /* 0x0000000a27977221 */ /* 0x000fe20000000000 */
[----:B------:R-:W-:Y:S01]  /*9980*/  FADD R63, R63, R62 ;  /* 0x0000003e3f3f7221 */ /* 0x000fe20000000000 */
[----:B------:R-:W-:Y:S01]  /*9990*/  FADD R142, R74, R143 ;  /* 0x0000008f4a8e7221 */ /* 0x000fe20000000000 */
[----:B------:R-:W1:Y:S01]  /*99a0*/  MUFU.EX2 R99, R61 ;  /* 0x0000003d00637308 */ /* 0x000e620000000800 */
[----:B----4-:R-:W-:Y:S01]  /*99b0*/  @!P3 FMUL R134, R134, R134 ;  /* 0x000000868686b220 */ /* 0x010fe20000400000 */
[----:B------:R-:W-:Y:S01]  /*99c0*/  FADD R223, R86, R151 ;  /* 0x0000009756df7221 */ /* 0x000fe20000000000 */
[----:B------:R-:W-:Y:S01]  /*99d0*/  FADD R74, R145, R138 ;  /* 0x0000008a914a7221 */ /* 0x000fe20000000000 */
[----:B------:R-:W-:Y:S01]  /*99e0*/  @!P4 FMUL R60, R60, 0.5 ;  /* 0x3f0000003c3cc820 */ /* 0x000fe20000400000 */
[----:B------:R-:W-:Y:S01]  /*99f0*/  FADD R86, R59, R134 ;  /* 0x000000863b567221 */ /* 0x000fe20000000000 */
[----:B------:R-:W-:Y:S01]  /*9a00*/  FADD R219, R219, R220 ;  /* 0x000000dcdbdb7221 */ /* 0x000fe20000000000 */
[----:B------:R-:W-:Y:S01]  /*9a10*/  @!P5 FMUL R75, R75, 0.5 ;  /* 0x3f0000004b4bd820 */ /* 0x000fe20000400000 */
[----:B------:R-:W-:Y:S01]  /*9a20*/  FADD R224, R221, R224 ;  /* 0x000000e0dde07221 */ /* 0x000fe20000000000 */
[----:B--2---:R-:W-:Y:S01]  /*9a30*/  @!P2 FMUL R115, R115, R115 ;  /* 0x000000737373a220 */ /* 0x004fe20000400000 */
[----:B------:R-:W-:Y:S01]  /*9a40*/  FADD R223, R142, R223 ;  /* 0x000000df8edf7221 */ /* 0x000fe20000000000 */
[----:B------:R-:W2:Y:S01]  /*9a50*/  MUFU.EX2 R61, R75 ;  /* 0x0000004b003d7308 */ /* 0x000ea20000000800 */
[----:B------:R-:W-:Y:S01]  /*9a60*/  FADD R87, R87, R224 ;  /* 0x000000e057577221 */ /* 0x000fe20000000000 */
[----:B------:R-:W-:Y:S01]  /*9a70*/  FADD R143, R66, R115 ;  /* 0x00000073428f7221 */ /* 0x000fe20000000000 */
[----:B------:R-:W-:Y:S01]  /*9a80*/  FADD R63, R94, R63 ;  /* 0x0000003f5e3f7221 */ /* 0x000fe20000000000 */
[----:B------:R-:W-:Y:S01]  /*9a90*/  FADD R150, R150, R223 ;  /* 0x000000df96967221 */ /* 0x000fe20000000000 */
[----:B------:R-:W-:Y:S01]  /*9aa0*/  FADD R139, R139, R218 ;  /* 0x000000da8b8b7221 */ /* 0x000fe20000000000 */
[----:B-1----:R-:W-:Y:S01]  /*9ab0*/  @!P6 FMUL R99, R99, R99 ;  /* 0x000000636363e220 */ /* 0x002fe20000400000 */
        /* <DEDUP_REMOVED lines=9> */
[----:B------:R-:W-:Y:S01]  /*9b50*/  F2FP.F16.F32.PACK_AB R94, R28, R25 ;  /* 0x000000191c5e723e */ /* 0x000fe200000000ff */
[----:B--2---:R-:W-:Y:S01]  /*9b60*/  @!P5 FMUL R61, R61, R61 ;  /* 0x0000003d3d3dd220 */ /* 0x004fe20000400000 */
[----:B------:R-:W-:Y:S01]  /*9b70*/  FADD R62, R74, R151 ;  /* 0x000000974a3e7221 */ /* 0x000fe20000000000 */
[----:B------:R-:W-:Y:S01]  /*9b80*/  FADD R146, R139, R146 ;  /* 0x000000928b927221 */ /* 0x000fe20000000000 */
[----:B------:R1:W2:Y:S01]  /*9b90*/  MUFU.EX2 R74, R60 ;  /* 0x0000003c004a7308 */ /* 0x0002a20000000800 */
[-C--:B------:R-:W-:Y:S01]  /*9ba0*/  FMUL R152, R152, R61.reuse ;  /* 0x0000003d98987220 */ /* 0x080fe20000400000 */
[----:B------:R-:W-:Y:S01]  /*9bb0*/  FADD R62, R219, R62 ;  /* 0x0000003edb3e7221 */ /* 0x000fe20000000000 */
[----:B------:R-:W-:Y:S01]  /*9bc0*/  FFMA R4, R61, R4, R146 ;  /* 0x000000043d047223 */ /* 0x000fe20000000092 */
[-C--:B------:R-:W-:Y:S01]  /*9bd0*/  FMUL R153, R153, R61.reuse ;  /* 0x0000003d99997220 */ /* 0x080fe20000400000 */
[-C--:B------:R-:W-:Y:S01]  /*9be0*/  FMUL R156, R156, R61.reuse ;  /* 0x0000003d9c9c7220 */ /* 0x080fe20000400000 */
[----:B------:R-:W-:Y:S01]  /*9bf0*/  FADD R62, R63, R62 ;  /* 0x0000003e3f3e7221 */ /* 0x000fe20000000000 */
[-C--:B------:R-:W-:Y:S01]  /*9c00*/  FMUL R157, R157, R61.reuse ;  /* 0x0000003d9d9d7220 */ /* 0x080fe20000400000 */
[----:B------:R-:W-:Y:S01]  /*9c10*/  FMUL R160, R160, R61 ;  /* 0x0000003da0a07220 */ /* 0x000fe20000400000 */
[----:B-1----:R-:W-:Y:S01]  /*9c20*/  F2FP.F16.F32.PACK_AB R60, R14, R11 ;  /* 0x0000000b0e3c723e */ /* 0x002fe200000000ff */
[----:B------:R-:W-:Y:S01]  /*9c30*/  FADD R87, R87, R62 ;  /* 0x0000003e57577221 */ /* 0x000fe20000000000 */
[-C--:B------:R-:W-:Y:S01]  /*9c40*/  FMUL R161, R161, R61.reuse ;  /* 0x0000003da1a17220 */ /* 0x080fe20000400000 */
[-C--:B------:R-:W-:Y:S01]  /*9c50*/  FMUL R164, R164, R61.reuse ;  /* 0x0000003da4a47220 */ /* 0x080fe20000400000 */
[-C--:B------:R-:W-:Y:S01]  /*9c60*/  FMUL R165, R165, R61.reuse ;  /* 0x0000003da5a57220 */ /* 0x080fe20000400000 */
[-C--:B------:R-:W-:Y:S01]  /*9c70*/  FMUL R168, R168, R61.reuse ;  /* 0x0000003da8a87220 */ /* 0x080fe20000400000 */
[-C--:B------:R-:W-:Y:S01]  /*9c80*/  FMUL R169, R169, R61.reuse ;  /* 0x0000003da9a97220 */ /* 0x080fe20000400000 */
[-C--:B------:R-:W-:Y:S01]  /*9c90*/  FMUL R172, R172, R61.reuse ;  /* 0x0000003dacac7220 */ /* 0x080fe20000400000 */
[----:B--2---:R-:W-:Y:S01]  /*9ca0*/  @!P4 FMUL R74, R74, R74 ;  /* 0x0000004a4a4ac220 */ /* 0x004fe20000400000 */
[-C--:B------:R-:W-:Y:S01]  /*9cb0*/  FMUL R173, R173, R61.reuse ;  /* 0x0000003dadad7220 */ /* 0x080fe20000400000 */
[-C--:B------:R-:W-:Y:S01]  /*9cc0*/  FMUL R176, R176, R61.reuse ;  /* 0x0000003db0b07220 */ /* 0x080fe20000400000 */
[----:B------:R-:W-:Y:S01]  /*9cd0*/  FMUL R177, R177, R61 ;  /* 0x0000003db1b17220 */ /* 0x000fe20000400000 */
[----:B------:R-:W-:Y:S01]  /*9ce0*/  FFMA R3, R74, R3, R87 ;  /* 0x000000034a037223 */ /* 0x000fe20000000057 */
[-C--:B------:R-:W-:Y:S01]  /*9cf0*/  FMUL R180, R180, R61.reuse ;  /* 0x0000003db4b47220 */ /* 0x080fe20000400000 */
        /* <DEDUP_REMOVED lines=16> */
[----:B------:R-:W-:Y:S01]  /*9e00*/  FMUL R213, R213, R61 ;  /* 0x0000003dd5d57220 */ /* 0x000fe20000400000 */
[----:B------:R-:W-:Y:S01]  /*9e10*/  F2FP.F16.F32.PACK_AB R87, R141, R92 ;  /* 0x0000005c8d57723e */ /* 0x000fe200000000ff */
[-C--:B------:R-:W-:Y:S01]  /*9e20*/  FMUL R154, R154, R74.reuse ;  /* 0x0000004a9a9a7220 */ /* 0x080fe20000400000 */
[----:B------:R-:W-:Y:S01]  /*9e30*/  SHF.L.U32 R11, R6, 0x1f, RZ ;  /* 0x0000001f060b7819 */ /* 0x000fe200000006ff */
[----:B------:R-:W-:Y:S01]  /*9e40*/  FMUL R155, R155, R74 ;  /* 0x0000004a9b9b7220 */ /* 0x000fe20000400000 */
[----:B------:R-:W-:Y:S01]  /*9e50*/  F2FP.F16.F32.PACK_AB R61, R27, R26 ;  /* 0x0000001a1b3d723e */ /* 0x000fe200000000ff */
[----:B------:R-:W-:Y:S01]  /*9e60*/  FMUL R158, R158, R74 ;  /* 0x0000004a9e9e7220 */ /* 0x000fe20000400000 */
[----:B------:R-:W-:Y:S01]  /*9e70*/  F2FP.F16.F32.PACK_AB R92, R23, R24 ;  /* 0x00000018175c723e */ /* 0x000fe200000000ff */
[----:B------:R1:W2:Y:S01]  /*9e80*/  SYNCS.PHASECHK.TRANS64.TRYWAIT P2, [UR11+0x58000], R11 ;  /* 0x0580000bff0075a7 */ /* 0x0002a2000804014b */
[----:B------:R-:W-:Y:S01]  /*9e90*/  F2FP.F16.F32.PACK_AB R24, R32, R29 ;  /* 0x0000001d2018723e */ /* 0x000fe200000000ff */
[----:B------:R-:W-:Y:S01]  /*9ea0*/  FMUL R159, R159, R74 ;  /* 0x0000004a9f9f7220 */ /* 0x000fe20000400000 */
[----:B------:R-:W-:Y:S01]  /*9eb0*/  F2FP.F16.F32.PACK_AB R26, R33, R36 ;  /* 0x00000024211a723e */ /* 0x000fe200000000ff */
[----:B------:R-:W-:Y:S01]  /*9ec0*/  FMUL R162, R162, R74 ;  /* 0x0000004aa2a27220 */ /* 0x000fe20000400000 */
[----:B------:R-:W-:Y:S01]  /*9ed0*/  F2FP.F16.F32.PACK_AB R29, R71, R30 ;  /* 0x0000001e471d723e */ /* 0x000fe200000000ff */
[----:B------:R-:W-:Y:S01]  /*9ee0*/  FMUL R163, R163, R74 ;  /* 0x0000004aa3a37220 */ /* 0x000fe20000400000 */
[----:B------:R-:W-:Y:S01]  /*9ef0*/  F2FP.F16.F32.PACK_AB R33, R79, R34 ;  /* 0x000000224f21723e */ /* 0x000fe200000000ff */
[-C--:B------:R-:W-:Y:S01]  /*9f00*/  FMUL R166, R166, R74.reuse ;  /* 0x0000004aa6a67220 */ /* 0x080fe20000400000 */
[----:B------:R-:W-:Y:S01]  /*9f10*/  F2FP.F16.F32.PACK_AB R28, R40, R37 ;  /* 0x00000025281c723e */ /* 0x000fe200000000ff */
[-C--:B------:R-:W-:Y:S01]  /*9f20*/  FMUL R167, R167, R74.reuse ;  /* 0x0000004aa7a77220 */ /* 0x080fe20000400000 */
[----:B------:R-:W-:Y:S01]  /*9f30*/  F2FP.F16.F32.PACK_AB R30, R44, R41 ;  /* 0x000000292c1e723e */ /* 0x000fe200000000ff */
[----:B------:R-:W-:Y:S01]  /*9f40*/  FMUL R170, R170, R74 ;  /* 0x0000004aaaaa7220 */ /* 0x000fe20000400000 */
        /* <DEDUP_REMOVED lines=9> */
[----:B------:R-:W-:Y:S01]  /*9fe0*/  FMUL R179, R179, R74 ;  /* 0x0000004ab3b37220 */ /* 0x000fe20000400000 */
[----:B------:R-:W-:Y:S01]  /*9ff0*/  F2FP.F16.F32.PACK_AB R49, R7, R50 ;  /* 0x000000320731723e */ /* 0x000fe200000000ff */
        /* <DEDUP_REMOVED lines=62> */
[----:B-12---:R-:W-:Y:S06]  /*a3e0*/  @!P0 BRA `(.L_x_27) ;  /* 0x0000000000048947 */ /* 0x006fec0003800000 */
[----:B------:R-:W-:Y:S01]  /*a3f0*/  BPT.TRAP 0x1 ;  /* 0x000000040000795c */ /* 0x000fe20000300000 */
.L_x_27:
[----:B------:R-:W-:Y:S05]  /*a400*/  @P2 BRA `(.L_x_28) ;  /* 0x0000000000082947 */ /* 0x000fea0003800000 */
[----:B------:R-:W1:Y:S02]  /*a410*/  SYNCS.PHASECHK.TRANS64.TRYWAIT P2, [UR11+0x58000], R11 ;  /* 0x0580000bff0075a7 */ /* 0x000e64000804014b */
[----:B-1----:R-:W-:Y:S05]  /*a420*/  @!P2 BRA `(.L_x_29) ;  /* 0x0000003400e4a947 */ /* 0x002fea0003800000 */
.L_x_28:
[----:B------:R-:W-:Y:S01]  /*a430*/  ULEA UR14, UR10, UR5, 0xc ;  /* 0x000000050a0e7291 */ /* 0x000fe2000f8e603f */
[----:B------:R-:W-:Y:S01]  /*a440*/  WARPGROUP.ARRIVE ;  /* 0x00000000000079c5 */ /* 0x000fe20000000000 */
[----:B------:R-:W-:Y:S01]  /*a450*/  UMOV UR15, 0x40000040 ;  /* 0x40000040000f7882 */ /* 0x000fe20000000000 */
[----:B------:R-:W-:Y:S01]  /*a460*/  UMOV UR19, 0x40000040 ;  /* 0x4000004000137882 */ /* 0x000fe20000000000 */
[----:B------:R-:W-:Y:S01]  /*a470*/  UIADD3 UR18, UR14, 0x80, URZ ;  /* 0x000000800e127890 */ /* 0x000fe2000fffe03f */
[----:B------:R-:W-:-:S04]  /*a480*/  F2FP.F16.F32.PACK_AB R99, R99, R10 ;  /* 0x0000000a6363723e */ /* 0x000fc800000000ff */
[----:B------:R-:W-:Y:S01]  /*a490*/  HGMMA.64x128x16.F32 R152, R60, gdesc[UR12].tnspB, R152, gsb0 ;  /* 0x41e0000c3c987df0 */ /* 0x000fe20008000898 */
[----:B------:R-:W-:Y:S02]  /*a4a0*/  UMOV UR15, 0x40000040 ;  /* 0x40000040000f7882 */ /* 0x000fe40000000000 */
        /* <DEDUP_REMOVED lines=65> */
[----:B------:R-:W-:Y:S01]  /*a8c0*/  UIADD3 UR14, UR14, 0x780, URZ ;  /* 0x000007800e0e7890 */ /* 0x000fe2000fffe03f */
[----:B------:R-:W-:Y:S02]  /*a8d0*/  WARPGROUP.DEPBAR.LE gsb0, 0x0 ;  /* 0x00008000000079c5 */ /* 0x000fe40000010000 */
[----:B------:R-:W-:-:S06]  /*a8e0*/  WARPGROUP.ARRIVE ;  /* 0x00000000000079c5 */ /* 0x000fcc0000000000 */
[----:B------:R-:W-:Y:S03]  /*a8f0*/  HGMMA.64x128x16.F32 R152, R68, gdesc[UR16].tnspB, R152, gsb0 ;  /* 0x41e0001044987df0 */ /* 0x000fe60008000898 */
[----:B------:R-:W-:Y:S02]  /*a900*/  WARPGROUP.DEPBAR.LE gsb0, 0x0 ;  /* 0x00008000000079c5 */ /* 0x000fe40000010000 */
[----:B------:R-:W-:-:S07]  /*a910*/  WARPGROUP.ARRIVE ;  /* 0x00000000000079c5 */ /* 0x000fce0000000000 */
[----:B------:R-:W-:Y:S03]  /*a920*/  HGMMA.64x128x16.F32 R152, R96, gdesc[UR12].tnspB, R152, gsb0 ;  /* 0x41e0000c60987df0 */ /* 0x000fe60008000898 */
[----:B------:R-:W-:Y:S02]  /*a930*/  WARPGROUP.DEPBAR.LE gsb0, 0x0 ;  /* 0x00008000000079c5 */ /* 0x000fe40000010000 */
[----:B------:R-:W-:Y:S05]  /*a940*/  @!P0 BRA `(.L_x_30) ;  /* 0x0000000000048947 */ /* 0x000fea0003800000 */
[----:B------:R-:W-:Y:S01]  /*a950*/  BPT.TRAP 0x1 ;  /* 0x000000040000795c */ /* 0x000fe20000300000 */
.L_x_30:
[----:B------:R-:W-:-:S04]  /*a960*/  ULEA UR11, UR4, UR37, 0x3 ;  /* 0x00000025040b7291 */ /* 0x000fc8000f8e183f */
[----:B------:R-:W-:-:S04]  /*a970*/  UIADD3 UR11, UR11, 0x58028, URZ ;  /* 0x000580280b0b7890 */ /* 0x000fc8000fffe03f */
[----:B------:R-:W-:-:S09]  /*a980*/  UPRMT UR11, URZ, 0x654, UR11 ;  /* 0x000006543f0b7896 */ /* 0x000fd2000800000b */
[----:B------:R-:W-:Y:S01]  /*a990*/  SYNCS.ARRIVE.TRANS64.RED.A1T0 RZ, [UR11], RZ ;  /* 0x000000ffffff79a7 */ /* 0x000fe2000810040b */
[----:B------:R-:W-:Y:S05]  /*a9a0*/  @P1 BRA `(.L_x_31) ;  /* 0x0000000000041947 */ /* 0x000fea0003800000 */
[----:B------:R-:W-:Y:S01]  /*a9b0*/  BPT.TRAP 0x1 ;  /* 0x000000040000795c */ /* 0x000fe20000300000 */
.L_x_31:
[----:B------:R-:W-:-:S04]  /*a9c0*/  UIADD3 UR4, UR4, 0x1, URZ ;  /* 0x0000000104047890 */ /* 0x000fc8000fffe03f */
[----:B------:R-:W-:-:S04]  /*a9d0*/  UISETP.NE.AND UP0, UPT, UR4, 0x5, UPT ;  /* 0x000000050400788c */ /* 0x000fc8000bf05270 */
[----:B------:R-:W-:Y:S01]  /*a9e0*/  USEL UR11, UR4, URZ, UP0 ;  /* 0x0000003f040b7287 */ /* 0x000fe20008000000 */
[----:B------:R-:W-:Y:S11]  /*a9f0*/  @!P0 BRA `(.L_x_32) ;  /* 0x0000000000048947 */ /* 0x000ff60003800000 */
[----:B------:R-:W-:Y:S01]  /*aa00*/  BPT.TRAP 0x1 ;  /* 0x000000040000795c */ /* 0x000fe20000300000 */
.L_x_32:
[----:B------:R-:W-:-:S04]  /*aa10*/  ULEA UR4, UR11, UR37, 0x3 ;  /* 0x000000250b047291 */ /* 0x000fc8000f8e183f */
[----:B------:R-:W-:-:S04]  /*aa20*/  UIADD3 UR4, UR4, 0x58028, URZ ;  /* 0x0005802804047890 */ /* 0x000fc8000fffe03f */
[----:B------:R-:W-:-:S09]  /*aa30*/  UPRMT UR4, URZ, 0x654, UR4 ;  /* 0x000006543f047896 */ /* 0x000fd20008000004 */
[----:B------:R-:W-:Y:S01]  /*aa40*/  SYNCS.ARRIVE.TRANS64.RED.A1T0 RZ, [UR4], RZ ;  /* 0x000000ffffff79a7 */ /* 0x000fe20008100404 */
[----:B------:R-:W-:Y:S05]  /*aa50*/  @P1 BRA `(.L_x_33) ;  /* 0x0000000000041947 */ /* 0x000fea0003800000 */
[----:B------:R-:W-:Y:S01]  /*aa60*/  BPT.TRAP 0x1 ;  /* 0x000000040000795c */ /* 0x000fe20000300000 */
.L_x_33:
[----:B------:R-:W-:Y:S01]  /*aa70*/  UIADD3 UR10, UR10, 0x1, URZ ;  /* 0x000000010a0a7890 */ /* 0x000fe2000fffe03f */
[C---:B------:R-:W-:Y:S01]  /*aa80*/  ISETP.GT.AND P2, PT, R5.reuse, 0x2, PT ;  /* 0x000000020500780c */ /* 0x040fe20003f44270 */
[----:B------:R-:W-:Y:S01]  /*aa90*/  UIADD3 UR4, UR11, 0x1, URZ ;  /* 0x000000010b047890 */ /* 0x000fe2000fffe03f */
[----:B------:R-:W-:Y:S01]  /*aaa0*/  IADD3 R5, R5, -0x1, RZ ;  /* 0xffffffff05057810 */ /* 0x000fe20007ffe0ff */
[----:B------:R-:W-:Y:S01]  /*aab0*/  UISETP.NE.AND UP2, UPT, UR10, 0x5, UPT ;  /* 0x000000050a00788c */ /* 0x000fe2000bf45270 */
[----:B------:R-:W-:Y:S01]  /*aac0*/  MOV R10, R0 ;  /* 0x00000000000a7202 */ /* 0x000fe20000000f00 */
[----:B------:R-:W-:Y:S01]  /*aad0*/  UISETP.NE.AND UP0, UPT, UR4, 0x5, UPT ;  /* 0x000000050400788c */ /* 0x000fe2000bf05270 */
[----:B------:R-:W-:Y:S01]  /*aae0*/  MOV R9, R2 ;  /* 0x0000000200097202 */ /* 0x000fe20000000f00 */
[----:B------:R-:W-:Y:S02]  /*aaf0*/  USEL UR11, URZ, 0x1, UP2 ;  /* 0x000000013f0b7887 */ /* 0x000fe40009000000 */
[----:B------:R-:W-:-:S02]  /*ab00*/  USEL UR4, UR4, URZ, UP0 ;  /* 0x0000003f04047287 */ /* 0x000fc40008000000 */
[----:B------:R-:W-:Y:S02]  /*ab10*/  USEL UR38, UR10, URZ, UP2 ;  /* 0x0000003f0a267287 */ /* 0x000fe40009000000 */
[----:B------:R-:W-:Y:S01]  /*ab20*/  LOP3.LUT R6, R6, UR11, RZ, 0x3c, !PT ;  /* 0x0000000b06067c12 */ /* 0x000fe2000f8e3cff */
[----:B------:R-:W-:Y:S09]  /*ab30*/  @P2 BRA `(.L_x_34) ;  /* 0xffffffb000c82947 */ /* 0x000ff2000383ffff */
.L_x_23:
[----:B------:R-:W2:Y:S01]  /*ab40*/  SHFL.BFLY PT, R5, R4, 0x1, 0x1f ;  /* 0x0c201f0004057f89 */ /* 0x000ea200000e0000 */
[----:B------:R-:W-:Y:S01]  /*ab50*/  BSSY B0, `(.L_x_35) ;  /* 0x0000023000007945 */ /* 0x000fe20003800000 */
[----:B------:R-:W-:Y:S02]  /*ab60*/  MOV R9, 0x7f800000 ;  /* 0x7f80000000097802 */ /* 0x000fe40000000f00 */
[----:B------:R-:W3:Y:S01]  /*ab70*/  SHFL.BFLY PT, R6, R3, 0x1, 0x1f ;  /* 0x0c201f0003067f89 */ /* 0x000ee200000e0000 */
[----:B------:R-:W-:Y:S02]  /*ab80*/  MOV R10, 0x3f800000 ;  /* 0x3f800000000a7802 */ /* 0x000fe40000000f00 */
[----:B-1----:R-:W-:Y:S01]  /*ab90*/  MOV R11, 0x7f800000 ;  /* 0x7f800000000b7802 */ /* 0x002fe20000000f00 */
[----:B--2---:R-:W-:Y:S01]  /*aba0*/  FADD R5, R5, R4 ;  /* 0x0000000405057221 */ /* 0x004fe20000000000 */
[----:B---3--:R-:W-:-:S04]  /*abb0*/  FADD R16, R6, R3 ;  /* 0x0000000306107221 */ /* 0x008fc80000000000 */
[----:B------:R-:W1:Y:S04]  /*abc0*/  SHFL.BFLY PT, R8, R5, 0x2, 0x1f ;  /* 0x0c401f0005087f89 */ /* 0x000e6800000e0000 */
[----:B------:R-:W2:Y:S01]  /*abd0*/  SHFL.BFLY PT, R17, R16, 0x2, 0x1f ;  /* 0x0c401f0010117f89 */ /* 0x000ea200000e0000 */
[C---:B-1----:R-:W-:Y:S01]  /*abe0*/  FSETP.NE.AND P0, PT, R5.reuse, -R8, PT ;  /* 0x800000080500720b */ /* 0x042fe20003f05000 */
[----:B------:R-:W-:Y:S01]  /*abf0*/  FADD R6, R5, R8 ;  /* 0x0000000805067221 */ /* 0x000fe20000000000 */
[----:B------:R-:W-:Y:S01]  /*ac00*/  MOV R8, 0x3f800000 ;  /* 0x3f80000000087802 */ /* 0x000fe20000000f00 */
[----:B--2---:R-:W-:-:S10]  /*ac10*/  FADD R7, R16, R17 ;  /* 0x0000001110077221 */ /* 0x004fd40000000000 */
[----:B------:R-:W-:Y:S05]  /*ac20*/  @!P0 BRA `(.L_x_36) ;  /* 0x0000000000548947 */ /* 0x000fea0003800000 */
[----:B------:R-:W-:Y:S01]  /*ac30*/  IADD3 R3, R6, 0x1800000, RZ ;  /* 0x0180000006037810 */ /* 0x000fe20007ffe0ff */
[----:B------:R-:W-:Y:S03]  /*ac40*/  BSSY B1, `(.L_x_37) ;  /* 0x000000c000017945 */ /* 0x000fe60003800000 */
[----:B------:R-:W-:-:S04]  /*ac50*/  LOP3.LUT R3, R3, 0x7f800000, RZ, 0xc0, !PT ;  /* 0x7f80000003037812 */ /* 0x000fc800078ec0ff */
[----:B------:R-:W-:-:S13]  /*ac60*/  ISETP.GT.U32.AND P0, PT, R3, 0x1ffffff, PT ;  /* 0x01ffffff0300780c */ /* 0x000fda0003f04070 */
[----:B------:R-:W-:Y:S05]  /*ac70*/  @P0 BRA `(.L_x_38) ;  /* 0x0000000000100947 */ /* 0x000fea0003800000 */
[----:B------:R-:W-:Y:S02]  /*ac80*/  MOV R4, R6 ;  /* 0x0000000600047202 */ /* 0x000fe40000000f00 */
[----:B------:R-:W-:-:S07]  /*ac90*/  MOV R15, 0xacb0 ;  /* 0x0000acb0000f7802 */ /* 0x000fce0000000f00 */
[----:B------:R-:W-:Y:S05]  /*aca0*/  CALL.REL.NOINC `($__internal_0_$__cuda_sm20_rcp_rn_f32_slowpath) ;  /* 0x00000030006c7944 */ /* 0x000fea0003c00000 */
[----:B------:R-:W-:Y:S05]  /*acb0*/  BRA `(.L_x_39) ;  /* 0x0000000000107947 */ /* 0x000fea0003800000 */
.L_x_38:
[----:B------:R-:W1:Y:S02]  /*acc0*/  MUFU.RCP R3, R6 ;  /* 0x0000000600037308 */ /* 0x000e640000001000 */
[----:B-1----:R-:W-:-:S04]  /*acd0*/  FFMA R4, R6, R3, -1 ;  /* 0xbf80000006047423 */ /* 0x002fc80000000003 */
[----:B------:R-:W-:-:S04]  /*ace0*/  FADD.FTZ R4, -R4, -RZ ;  /* 0x800000ff04047221 */ /* 0x000fc80000010100 */
[----:B------:R-:W-:-:S07]  /*acf0*/  FFMA R10, R3, R4, R3 ;  /* 0x00000004030a7223 */ /* 0x000fce0000000003 */
.L_x_39:
[----:B------:R-:W-:Y:S05]  /*ad00*/  BSYNC B1 ;  /* 0x0000000000017941 */ /* 0x000fea0003800000 */
.L_x_37:
[----:B------:R-:W-:Y:S01]  /*ad10*/  FSETP.GEU.AND P0, PT, |R6|, 1.175494350822287508e-38, PT ;  /* 0x008000000600780b */ /* 0x000fe20003f0e200 */
[----:B------:R-:W-:-:S12]  /*ad20*/  ULDC UR4, c[0x0][0x600] ;  /* 0x0001800000047ab9 */ /* 0x000fd80000000800 */
[----:B------:R-:W-:-:S04]  /*ad30*/  @!P0 FMUL R6, R6, 16777216 ;  /* 0x4b80000006068820 */ /* 0x000fc80000400000 */
[----:B------:R-:W1:Y:S02]  /*ad40*/  MUFU.LG2 R3, R6 ;  /* 0x0000000600037308 */ /* 0x000e640000000c00 */
[----:B-1----:R-:W-:-:S04]  /*ad50*/  @!P0 FADD R3, R3, -24 ;  /* 0xc1c0000003038421 */ /* 0x002fc80000000000 */
[----:B------:R-:W-:-:S04]  /*ad60*/  FMUL R3, R3, 0.69314718246459960938 ;  /* 0x3f31721803037820 */ /* 0x000fc80000400000 */
[----:B------:R-:W-:-:S07]  /*ad70*/  FFMA R11, R0, UR4, R3 ;  /* 0x00000004000b7c23 */ /* 0x000fce0008000003 */
.L_x_36:
[----:B------:R-:W-:Y:S05]  /*ad80*/  BSYNC B0 ;  /* 0x0000000000007941 */ /* 0x000fea0003800000 */
.L_x_35:
[----:B------:R-:W-:Y:S01]  /*ad90*/  FSETP.NE.AND P0, PT, R16, -R17, PT ;  /* 0x800000111000720b */ /* 0x000fe20003f05000 */
[----:B------:R-:W-:Y:S01]  /*ada0*/  ULDC UR4, c[0x0][0x608] ;  /* 0x0001820000047ab9 */ /* 0x000fe20000000800 */
[----:B------:R-:W-:Y:S01]  /*adb0*/  BSSY B0, `(.L_x_40) ;  /* 0x0000039000007945 */ /* 0x000fe20003800000 */
[----:B------:R-:W-:-:S04]  /*adc0*/  FMUL R10, R10, UR4 ;  /* 0x000000040a0a7c20 */ /* 0x000fc80008400000 */
        /* <DEDUP_REMOVED lines=32> */
[----:B------:R-:W-:Y:S06]  /*afd0*/  @!P0 BRA `(.L_x_41) ;  /* 0x0000000000588947 */ /* 0x000fec0003800000 */
        /* <DEDUP_REMOVED lines=8> */
[----:B------:R-:W-:Y:S01]  /*b060*/  MOV R8, R10 ;  /* 0x0000000a00087202 */ /* 0x000fe20000000f00 */
[----:B------:R-:W-:Y:S06]  /*b070*/  BRA `(.L_x_44) ;  /* 0x0000000000107947 */ /* 0x000fec0003800000 */
.L_x_43:
[----:B------:R-:W1:Y:S02]  /*b080*/  MUFU.RCP R8, R7 ;  /* 0x0000000700087308 */ /* 0x000e640000001000 */
[----:B-1----:R-:W-:-:S04]  /*b090*/  FFMA R0, R7, R8, -1 ;  /* 0xbf80000007007423 */ /* 0x002fc80000000008 */
[----:B------:R-:W-:-:S04]  /*b0a0*/  FADD.FTZ R3, -R0, -RZ ;  /* 0x800000ff00037221 */ /* 0x000fc80000010100 */
[----:B------:R-:W-:-:S07]  /*b0b0*/  FFMA R8, R8, R3, R8 ;  /* 0x0000000308087223 */ /* 0x000fce0000000008 */
.L_x_44:
[----:B------:R-:W-:Y:S05]  /*b0c0*/  BSYNC B1 ;  /* 0x0000000000017941 */ /* 0x000fea0003800000 */
.L_x_42:
[----:B------:R-:W-:Y:S01]  /*b0d0*/  FSETP.GEU.AND P0, PT, |R7|, 1.175494350822287508e-38, PT ;  /* 0x008000000700780b */ /* 0x000fe20003f0e200 */
[----:B------:R-:W-:-:S12]  /*b0e0*/  ULDC UR4, c[0x0][0x600] ;  /* 0x0001800000047ab9 */ /* 0x000fd80000000800 */
[----:B------:R-:W-:-:S04]  /*b0f0*/  @!P0 FMUL R7, R7, 16777216 ;  /* 0x4b80000007078820 */ /* 0x000fc80000400000 */
[----:B------:R-:W1:Y:S02]  /*b100*/  MUFU.LG2 R0, R7 ;  /* 0x0000000700007308 */ /* 0x000e640000000c00 */
[----:B-1----:R-:W-:-:S04]  /*b110*/  @!P0 FADD R0, R0, -24 ;  /* 0xc1c0000000008421 */ /* 0x002fc80000000000 */
[----:B------:R-:W-:-:S04]  /*b120*/  FMUL R9, R0, 0.69314718246459960938 ;  /* 0x3f31721800097820 */ /* 0x000fc80000400000 */
[----:B------:R-:W-:-:S07]  /*b130*/  FFMA R9, R2, UR4, R9 ;  /* 0x0000000402097c23 */ /* 0x000fce0008000009 */
.L_x_41:
[----:B------:R-:W-:Y:S05]  /*b140*/  BSYNC B0 ;  /* 0x0000000000007941 */ /* 0x000fea0003800000 */
.L_x_40:
[----:B------:R-:W-:Y:S01]  /*b150*/  UIADD3 UR4, UR36, -0x1, URZ ;  /* 0xffffffff24047890 */ /* 0x000fe2000fffe03f */
[----:B------:R-:W1:Y:S01]  /*b160*/  S2R R2, SR_TID.X ;  /* 0x0000000000027919 */ /* 0x000e620000002100 */
[----:B------:R-:W-:Y:S01]  /*b170*/  ULDC UR5, c[0x0][0x608] ;  /* 0x0001820000057ab9 */ /* 0x000fe20000000800 */
[----:B------:R-:W-:Y:S01]  /*b180*/  ULDC.64 UR8, c[0x0][0x208] ;  /* 0x0000820000087ab9 */ /* 0x000fe20000000a00 */
[----:B------:R-:W-:Y:S02]  /*b190*/  FMUL R8, R8, UR5 ;  /* 0x0000000508087c20 */ /* 0x000fe40008400000 */
[----:B------:R-:W-:Y:S01]  /*b1a0*/  ISETP.NE.AND P0, PT, RZ, UR4, PT ;  /* 0x00000004ff007c0c */ /* 0x000fe2000bf05270 */
[----:B------:R-:W-:-:S03]  /*b1b0*/  ULEA UR4, UR36, UR37, 0x3 ;  /* 0x0000002524047291 */ /* 0x000fc6000f8e183f */
[----:B------:R-:W-:-:S04]  /*b1c0*/  SEL R0, RZ, 0x1, P0 ;  /* 0x00000001ff007807 */ /* 0x000fc80000000000 */
[----:B------:R-:W-:-:S04]  /*b1d0*/  SHF.L.U32 R0, R0, 0x1f, RZ ;  /* 0x0000001f00007819 */ /* 0x000fc800000006ff */
[----:B------:R-:W2:Y:S01]  /*b1e0*/  SYNCS.PHASECHK.TRANS64.TRYWAIT P0, [UR4+0x58098], R0 ;  /* 0x05809800ff0075a7 */ /* 0x000ea20008000144 */
[C---:B-1----:R-:W-:Y:S02]  /*b1f0*/  LOP3.LUT P1, RZ, R2.reuse, 0x3, RZ, 0xc0, !PT ;  /* 0x0000000302ff7812 */ /* 0x042fe4000782c0ff */
[----:B------:R-:W-:Y:S01]  /*b200*/  LOP3.LUT R16, R2, 0x7f, RZ, 0xc0, !PT ;  /* 0x0000007f02107812 */ /* 0x000fe200078ec0ff */
[----:B--2---:R-:W-:Y:S10]  /*b210*/  @!P0 BRA `(.L_x_45) ;  /* 0x0000002800808947 */ /* 0x004ff40003800000 */
.L_x_98:
[----:B------:R-:W-:Y:S01]  /*b220*/  USHF.L.U32 UR42, UR7, 0x6, URZ ;  /* 0x00000006072a7899 */ /* 0x000fe2000800063f */
[----:B------:R-:W-:Y:S01]  /*b230*/  BSSY B0, `(.L_x_46) ;  /* 0x0000018000007945 */ /* 0x000fe20003800000 */
[----:B------:R-:W-:-:S03]  /*b240*/  SHF.R.U32.HI R17, RZ, 0x5, R16 ;  /* 0x00000005ff117819 */ /* 0x000fc60000011610 */
[----:B------:R-:W-:Y:S07]  /*b250*/  @P1 BRA `(.L_x_47) ;  /* 0x0000000000541947 */ /* 0x000fee0003800000 */
[----:B------:R-:W2:Y:S01]  /*b260*/  S2UR UR4, SR_CTAID.Y ;  /* 0x00000000000479c3 */ /* 0x000ea20000002600 */
[----:B-1----:R-:W-:Y:S01]  /*b270*/  SHF.R.U32.HI R0, RZ, 0x2, R2 ;  /* 0x00000002ff007819 */ /* 0x002fe20000011602 */
[----:B------:R-:W-:Y:S01]  /*b280*/  ULDC.64 UR6, c[0x0][0x688] ;  /* 0x0001a20000067ab9 */ /* 0x000fe20000000a00 */
[----:B------:R-:W-:Y:S02]  /*b290*/  SHF.L.U32 R3, R17, 0x4, RZ ;  /* 0x0000000411037819 */ /* 0x000fe400000006ff */
[----:B------:R-:W-:-:S03]  /*b2a0*/  LOP3.LUT R0, R0, 0x7, RZ, 0xc0, !PT ;  /* 0x0000000700007812 */ /* 0x000fc600078ec0ff */
[----:B------:R-:W1:Y:S01]  /*b2b0*/  S2UR UR5, SR_CTAID.Z ;  /* 0x00000000000579c3 */ /* 0x000e620000002700 */
[----:B------:R-:W-:-:S04]  /*b2c0*/  LOP3.LUT R0, R3, 0xfffffff0, R0, 0xe2, !PT ;  /* 0xfffffff003007812 */ /* 0x000fc800078ee200 */
[----:B------:R-:W-:-:S04]  /*b2d0*/  IADD3 R3, R0, UR42, RZ ;  /* 0x0000002a00037c10 */ /* 0x000fc8000fffe0ff */
[----:B------:R-:W-:Y:S01]  /*b2e0*/  IADD3 R2, R3, 0x8, RZ ;  /* 0x0000000803027810 */ /* 0x000fe20007ffe0ff */
[----:B--2---:R-:W-:-:S04]  /*b2f0*/  UIMAD UR4, UR4, UR6, UR42 ;  /* 0x00000006040472a4 */ /* 0x004fc8000f8e022a */
[----:B-1----:R-:W-:-:S03]  /*b300*/  UIMAD UR4, UR5, UR7, UR4 ;  /* 0x00000007050472a4 */ /* 0x002fc6000f8e0204 */
[----:B------:R-:W-:Y:S02]  /*b310*/  ULDC UR5, c[0x0][0x288] ;  /* 0x0000a20000057ab9 */ /* 0x000fe40000000800 */
[----:B------:R-:W-:Y:S02]  /*b320*/  ISETP.GE.U32.AND P0, PT, R3, UR5, PT ;  /* 0x0000000503007c0c */ /* 0x000fe4000bf06070 */
[----:B------:R-:W-:Y:S02]  /*b330*/  IADD3 R0, P2, R0, UR4, RZ ;  /* 0x0000000400007c10 */ /* 0x000fe4000ff5e0ff */
[----:B------:R-:W-:Y:S01]  /*b340*/  ISETP.GE.U32.AND P1, PT, R2, UR5, PT ;  /* 0x0000000502007c0c */ /* 0x000fe2000bf26070 */
[----:B------:R-:W-:Y:S01]  /*b350*/  ULDC.64 UR4, c[0x0][0x680] ;  /* 0x0001a00000047ab9 */ /* 0x000fe20000000a00 */
[----:B------:R-:W-:Y:S02]  /*b360*/  IADD3.X R3, RZ, RZ, RZ, P2, !PT ;  /* 0x000000ffff037210 */ /* 0x000fe400017fe4ff */
[----:B------:R-:W-:-:S04]  /*b370*/  LEA R2, P2, R0, UR4, 0x2 ;  /* 0x0000000400027c11 */ /* 0x000fc8000f8410ff */
[----:B------:R-:W-:-:S05]  /*b380*/  LEA.HI.X R3, R0, UR5, R3, 0x2, P2 ;  /* 0x0000000500037c11 */ /* 0x000fca00090f1403 */
[----:B------:R2:W-:Y:S04]  /*b390*/  @!P0 STG.E desc[UR8][R2.64], R11 ;  /* 0x0000000b02008986 */ /* 0x0005e8000c101908 */
[----:B------:R2:W-:Y:S02]  /*b3a0*/  @!P1 STG.E desc[UR8][R2.64+0x20], R9 ;  /* 0x0000200902009986 */ /* 0x0005e4000c101908 */
.L_x_47:
[----:B------:R-:W-:Y:S05]  /*b3b0*/  BSYNC B0 ;  /* 0x0000000000007941 */ /* 0x000fea0003800000 */
.L_x_46:
[----:B------:R-:W-:Y:S01]  /*b3c0*/  ULDC.64 UR4, c[0x0][0x730] ;  /* 0x0001cc0000047ab9 */ /* 0x000fe20000000a00 */
[-C--:B------:R-:W-:Y:S01]  /*b3d0*/  FMUL R23, R154, R8.reuse ;  /* 0x000000089a177220 */ /* 0x080fe20000400000 */
[----:B------:R-:W-:Y:S01]  /*b3e0*/  ISETP.NE.U32.AND P0, PT, RZ, UR4, PT ;  /* 0x00000004ff007c0c */ /* 0x000fe2000bf05070 */
[-C--:B------:R-:W-:Y:S01]  /*b3f0*/  FMUL R155, R155, R8.reuse ;  /* 0x000000089b9b7220 */ /* 0x080fe20000400000 */
[-C--:B------:R-:W-:Y:S01]  /*b400*/  FMUL R25, R158, R8.reuse ;  /* 0x000000089e197220 */ /* 0x080fe20000400000 */
[-C--:B------:R-:W-:Y:S01]  /*b410*/  FMUL R159, R159, R8.reuse ;  /* 0x000000089f9f7220 */ /* 0x080fe20000400000 */
[----:B------:R-:W-:Y:S01]  /*b420*/  ISETP.NE.AND.EX P0, PT, RZ, UR5, PT, P0 ;  /* 0x00000005ff007c0c */ /* 0x000fe2000bf05300 */
        /* <DEDUP_REMOVED lines=28> */
[----:B------:R-:W-:Y:S06]  /*b5f0*/  @P0 BRA `(.L_x_48) ;  /* 0x0000000000200947 */ /* 0x000fec0003800000 */
[----:B------:R-:W-:Y:S02]  /*b600*/  ULDC.64 UR4, c[0x0][0x728] ;  /* 0x0001ca0000047ab9 */ /* 0x000fe40000000a00 */
[----:B------:R-:W-:-:S04]  /*b610*/  ISETP.NE.U32.AND P0, PT, RZ, UR4, PT ;  /* 0x00000004ff007c0c */ /* 0x000fc8000bf05070 */
[----:B------:R-:W-:-:S13]  /*b620*/  ISETP.NE.AND.EX P0, PT, RZ, UR5, PT, P0 ;  /* 0x00000005ff007c0c */ /* 0x000fda000bf05300 */
[----:B------:R-:W-:Y:S05]  /*b630*/  @!P0 BRA `(.L_x_49) ;  /* 0x00000000000c8947 */ /* 0x000fea0003800000 */
[----:B-12---:R-:W1:Y:S02]  /*b640*/  LDC.64 R2, c[0x0][0x728] ;  /* 0x0001ca00ff027b82 */ /* 0x006e640000000a00 */
[----:B-1----:R4:W5:Y:S01]  /*b650*/  LDG.E R2, desc[UR8][R2.64] ;  /* 0x0000000802027981 */ /* 0x002962000c1e1900 */
[----:B------:R-:W-:Y:S05]  /*b660*/  BRA `(.L_x_48) ;  /* 0x0000000000047947 */ /* 0x000fea0003800000 */
.L_x_49:
[----:B--2---:R-:W3:Y:S02]  /*b670*/  LDC R2, c[0x0][0x720] ;  /* 0x0001c800ff027b82 */ /* 0x004ee40000000800 */
.L_x_48:
[----:B-1----:R-:W-:Y:S02]  /*b680*/  MOV R0, RZ ;  /* 0x000000ff00007202 */ /* 0x002fe40000000f00 */
[----:B---3-5:R-:W-:Y:S02]  /*b690*/  MOV R38, R2 ;  /* 0x0000000200267202 */ /* 0x028fe40000000f00 */
[----:B------:R-:W-:-:S13]  /*b6a0*/  LOP3.LUT P0, RZ, R0, 0x1bf, RZ, 0xc0, !PT ;  /* 0x000001bf00ff7812 */ /* 0x000fda000780c0ff */
[----:B------:R-:W-:Y:S05]  /*b6b0*/  @!P0 BRA `(.L_x_50) ;  /* 0x0000000000408947 */ /* 0x000fea0003800000 */
[----:B------:R-:W-:Y:S01]  /*b6c0*/  MOV R0, 0x0 ;  /* 0x0000000000007802 */ /* 0x000fe20000000f00 */
[----:B------:R-:W-:Y:S01]  /*b6d0*/  ULDC.64 UR4, c[0x4][0x70] ;  /* 0x01001c0000047ab9 */ /* 0x000fe20000000a00 */
[----:B------:R-:W-:Y:S01]  /*b6e0*/  ULDC.64 UR6, c[0x4][0x8] ;  /* 0x0100020000067ab9 */ /* 0x000fe20000000a00 */
[----:B------:R-:W-:Y:S01]  /*b6f0*/  MOV R4, UR4 ;  /* 0x0000000400047c02 */ /* 0x000fe20008000f00 */
[----:B--2-4-:R1:W2:Y:S01]  /*b700*/  LDC.64 R2, c[0x4][R0] ;  /* 0x0100000000027b82 */ /* 0x0142a20000000a00 */
[----:B------:R-:W-:Y:S01]  /*b710*/  MOV R5, UR5 ;  /* 0x0000000500057c02 */ /* 0x000fe20008000f00 */
[----:B------:R-:W-:Y:S01]  /*b720*/  ULDC.64 UR4, c[0x4][0x78] ;  /* 0x01001e0000047ab9 */ /* 0x000fe20000000a00 */
[----:B------:R-:W-:Y:S02]  /*b730*/  MOV R10, UR6 ;  /* 0x00000006000a7c02 */ /* 0x000fe40008000f00 */
[----:B------:R-:W-:Y:S02]  /*b740*/  MOV R6, UR4 ;  /* 0x0000000400067c02 */ /* 0x000fe40008000f00 */
[----:B------:R-:W-:-:S02]  /*b750*/  MOV R7, UR5 ;  /* 0x0000000500077c02 */ /* 0x000fc40008000f00 */
[----:B------:R-:W-:Y:S02]  /*b760*/  MOV R11, UR7 ;  /* 0x00000007000b7c02 */ /* 0x000fe40008000f00 */
[----:B------:R-:W-:Y:S02]  /*b770*/  MOV R8, 0x70 ;  /* 0x0000007000087802 */ /* 0x000fe40000000f00 */
[----:B------:R-:W-:Y:S02]  /*b780*/  MOV R12, 0x1 ;  /* 0x00000001000c7802 */ /* 0x000fe40000000f00 */
[----:B-1----:R-:W-:-:S07]  /*b790*/  MOV R13, RZ ;  /* 0x000000ff000d7202 */ /* 0x002fce0000000f00 */
[----:B------:R-:W-:-:S07]  /*b7a0*/  LEPC R20, `(.L_x_50) ;  /* 0x000000001014794e */ /* 0x000fce0000000000 */
[----:B--2---:R-:W-:Y:S05]  /*b7b0*/  CALL.ABS.NOINC R2 ;  /* 0x0000000002007343 */ /* 0x004fea0003c00000 */
.L_x_50:
[----:B------:R-:W-:Y:S01]  /*b7c0*/  UIADD3 UR4, UR36, -0x1, URZ ;  /* 0xffffffff24047890 */ /* 0x000fe2000fffe03f */
[----:B------:R-:W-:-:S05]  /*b7d0*/  MOV R18, UR37 ;  /* 0x0000002500127c02 */ /* 0x000fca0008000f00 */
[----:B--2-4-:R-:W-:-:S05]  /*b7e0*/  MOV R3, UR4 ;  /* 0x0000000400037c02 */ /* 0x014fca0008000f00 */
[----:B------:R-:W-:-:S05]  /*b7f0*/  IMAD R18, R3, 0x2200, R18 ;  /* 0x0000220003127824 */ /* 0x000fca00078e0212 */
[----:B------:R-:W-:-:S13]  /*b800*/  LOP3.LUT P0, RZ, R18, 0x1b0, RZ, 0xc0, !PT ;  /* 0x000001b012ff7812 */ /* 0x000fda000780c0ff */
[----:B------:R-:W-:Y:S05]  /*b810*/  @!P0 BRA `(.L_x_51) ;  /* 0x0000000000408947 */ /* 0x000fea0003800000 */
[----:B------:R-:W-:Y:S01]  /*b820*/  MOV R0, 0x0 ;  /* 0x0000000000007802 */ /* 0x000fe20000000f00 */
[----:B------:R-:W-:Y:S01]  /*b830*/  ULDC.64 UR4, c[0x4][0x70] ;  /* 0x01001c0000047ab9 */ /* 0x000fe20000000a00 */
[----:B------:R-:W-:Y:S01]  /*b840*/  ULDC.64 UR6, c[0x4][0x78] ;  /* 0x01001e0000067ab9 */ /* 0x000fe20000000a00 */
[----:B------:R-:W-:Y:S01]  /*b850*/  MOV R4, UR4 ;  /* 0x0000000400047c02 */ /* 0x000fe20008000f00 */
[----:B------:R1:W2:Y:S01]  /*b860*/  LDC.64 R2, c[0x4][R0] ;  /* 0x0100000000027b82 */ /* 0x0002a20000000a00 */
        /* <DEDUP_REMOVED lines=11> */
.L_x_51:
[----:B------:R-:W1:Y:S01]  /*b920*/  S2R R5, SR_TID.X ;  /* 0x0000000000057919 */ /* 0x000e620000002100 */
[----:B------:R-:W-:Y:S01]  /*b930*/  ULDC.64 UR4, c[0x0][0x730] ;  /* 0x0001cc0000047ab9 */ /* 0x000fe20000000a00 */
[----:B------:R-:W-:Y:S02]  /*b940*/  IADD3 R16, R16, 0x1f, RZ ;  /* 0x0000001f10107810 */ /* 0x000fe40007ffe0ff */
[----:B------:R-:W-:Y:S02]  /*b950*/  ISETP.NE.U32.AND P0, PT, RZ, UR4, PT ;  /* 0x00000004ff007c0c */ /* 0x000fe4000bf05070 */
[----:B------:R-:W-:Y:S02]  /*b960*/  ISETP.GT.U32.AND P1, PT, R16, 0x3e, PT ;  /* 0x0000003e1000780c */ /* 0x000fe40003f24070 */
[----:B------:R-:W-:-:S13]  /*b970*/  ISETP.NE.AND.EX P0, PT, RZ, UR5, PT, P0 ;  /* 0x00000005ff007c0c */ /* 0x000fda000bf05300 */
[----:B------:R-:W2:Y:S01]  /*b980*/  @P0 LDC R38, c[0x0][0x720] ;  /* 0x0001c800ff260b82 */ /* 0x000ea20000000800 */
[C---:B-1----:R-:W-:Y:S02]  /*b990*/  SHF.L.U32 R0, R5.reuse, 0x5, RZ ;  /* 0x0000000505007819 */ /* 0x042fe400000006ff */
[----:B------:R-:W-:Y:S02]  /*b9a0*/  SHF.R.U32.HI R3, RZ, 0x1, R5 ;  /* 0x00000001ff037819 */ /* 0x000fe40000011605 */
[C---:B------:R-:W-:Y:S02]  /*b9b0*/  LOP3.LUT R2, R0.reuse, 0xc0, RZ, 0xc0, !PT ;  /* 0x000000c000027812 */ /* 0x040fe400078ec0ff */
[----:B------:R-:W-:Y:S02]  /*b9c0*/  LOP3.LUT R4, R0, 0x20, RZ, 0xc0, !PT ;  /* 0x0000002000047812 */ /* 0x000fe400078ec0ff */
[----:B------:R-:W-:Y:S02]  /*b9d0*/  LOP3.LUT R2, R2, 0x8, R3, 0xf8, !PT ;  /* 0x0000000802027812 */ /* 0x000fe400078ef803 */
[----:B------:R-:W-:-:S02]  /*b9e0*/  SHF.L.U32 R3, R5, 0x2, RZ ;  /* 0x0000000205037819 */ /* 0x000fc400000006ff */
[----:B------:R-:W-:Y:S01]  /*b9f0*/  LEA R4, R17, R4, 0x9 ;  /* 0x0000000411047211 */ /* 0x000fe200078e48ff */
[-C--:B--2---:R-:W-:Y:S01]  /*ba00*/  FMUL R7, R155, R38.reuse ;  /* 0x000000269b077220 */ /* 0x084fe20000400000 */
[----:B------:R-:W-:Y:S01]  /*ba10*/  LOP3.LUT R3, R2, 0x18, R3, 0x78, !PT ;  /* 0x0000001802037812 */ /* 0x000fe200078e7803 */
[-C--:B------:R-:W-:Y:S01]  /*ba20*/  FMUL R2, R25, R38.reuse ;  /* 0x0000002619027220 */ /* 0x080fe20000400000 */
[----:B------:R-:W-:Y:S01]  /*ba30*/  LOP3.LUT R0, R0, 0x100, RZ, 0xc0, !PT ;  /* 0x0000010000007812 */ /* 0x000fe200078ec0ff */
[-C--:B------:R-:W-:Y:S01]  /*ba40*/  FMUL R9, R159, R38.reuse ;  /* 0x000000269f097220 */ /* 0x080fe20000400000 */
[----:B------:R-:W-:Y:S01]  /*ba50*/  LOP3.LUT P0, RZ, R5, 0x4, RZ, 0xc0, !PT ;  /* 0x0000000405ff7812 */ /* 0x000fe2000780c0ff */
[----:B------:R-:W-:Y:S01]  /*ba60*/  FMUL R5, R153, R38 ;  /* 0x0000002699057220 */ /* 0x000fe20000400000 */
[----:B------:R-:W-:Y:S01]  /*ba70*/  IADD3 R3, R3, R4, R0 ;  /* 0x0000000403037210 */ /* 0x000fe20007ffe000 */
        /* <DEDUP_REMOVED lines=15> */
[----:B------:R-:W-:Y:S01]  /*bb70*/  MOV R0, 0x10 ;  /* 0x0000001000007802 */ /* 0x000fe20000000f00 */
[----:B------:R-:W-:Y:S01]  /*bb80*/  FMUL R17, R33, R38 ;  /* 0x0000002621117220 */ /* 0x000fe20000400000 */
[----:B------:R-:W-:Y:S01]  /*bb90*/  LEA R3, R3, R18, 0x1 ;  /* 0x0000001203037211 */ /* 0x000fe200078e08ff */
[----:B------:R-:W-:Y:S01]  /*bba0*/  FMUL R20, R35, R38 ;  /* 0x0000002623147220 */ /* 0x000fe20000400000 */
        /* <DEDUP_REMOVED lines=47> */
[----:B------:R-:W-:Y:S01]  /*bea0*/  FMUL R38, R53, R38 ;  /* 0x0000002635267220 */ /* 0x000fe20000400000 */
[----:B------:R-:W-:-:S02]  /*beb0*/  F2FP.F16.F32.PACK_AB R6, R157, R6 ;  /* 0x000000069d06723e */ /* 0x000fc400000000ff */
[----:B------:R-:W-:Y:S02]  /*bec0*/  F2FP.F16.F32.PACK_AB R8, R161, R8 ;  /* 0x00000008a108723e */ /* 0x000fe400000000ff */
[----:B------:R-:W-:Y:S02]  /*bed0*/  F2FP.F16.F32.PACK_AB R10, R165, R164 ;  /* 0x000000a4a50a723e */ /* 0x000fe400000000ff */
[----:B------:R-:W-:Y:S02]  /*bee0*/  SEL R0, R0, 0xfffffff0, !P0 ;  /* 0xfffffff000007807 */ /* 0x000fe40004000000 */
[----:B------:R-:W-:Y:S01]  /*bef0*/  IADD3 R13, R3, 0x1000, RZ ;  /* 0x00001000030d7810 */ /* 0x000fe20007ffe0ff */
[----:B------:R-:W-:Y:S06]  /*bf00*/  @P1 BRA `(.L_x_52) ;  /* 0x0000000000041947 */ /* 0x000fec0003800000 */
[----:B------:R-:W-:-:S04]  /*bf10*/  DEPBAR.LE SB0, 0x1 ;  /* 0x000080400000791a */ /* 0x000fc80000000000 */
.L_x_52:
[----:B------:R-:W-:Y:S05]  /*bf20*/  WARPSYNC.ALL ;  /* 0x0000000000007948 */ /* 0x000fea0003800000 */
[----:B------:R-:W-:Y:S01]  /*bf30*/  BAR.SYNC.DEFER_BLOCKING 0x1, 0x80 ;  /* 0x0042000000007b1d */ /* 0x000fe20000010000 */
[C---:B------:R-:W-:Y:S02]  /*bf40*/  LEA R13, R0.reuse, R13, 0x1 ;  /* 0x0000000d000d7211 */ /* 0x040fe400078e08ff */
[----:B------:R-:W-:Y:S02]  /*bf50*/  LEA R0, R0, R3, 0x1 ;  /* 0x0000000300007211 */ /* 0x000fe400078e08ff */
[----:B------:R-:W-:Y:S01]  /*bf60*/  F2FP.F16.F32.PACK_AB R168, R169, R168 ;  /* 0x000000a8a9a8723e */ /* 0x000fe200000000ff */
[----:B------:R-:W-:Y:S01]  /*bf70*/  BSSY B0, `(.L_x_53) ;  /* 0x000001c000007945 */ /* 0x000fe20003800000 */
[----:B------:R-:W-:-:S02]  /*bf80*/  F2FP.F16.F32.PACK_AB R176, R177, R176 ;  /* 0x000000b0b1b0723e */ /* 0x000fc400000000ff */
[----:B------:R-:W-:Y:S02]  /*bf90*/  F2FP.F16.F32.PACK_AB R169, R14, R15 ;  /* 0x0000000f0ea9723e */ /* 0x000fe400000000ff */
[----:B------:R-:W-:Y:S02]  /*bfa0*/  F2FP.F16.F32.PACK_AB R170, R173, R172 ;  /* 0x000000acadaa723e */ /* 0x000fe400000000ff */
[----:B------:R-:W-:Y:S02]  /*bfb0*/  F2FP.F16.F32.PACK_AB R171, R16, R17 ;  /* 0x0000001110ab723e */ /* 0x000fe400000000ff */
[----:B------:R-:W-:Y:S02]  /*bfc0*/  F2FP.F16.F32.PACK_AB R177, R19, R20 ;  /* 0x0000001413b1723e */ /* 0x000fe400000000ff */
[----:B------:R-:W-:Y:S02]  /*bfd0*/  F2FP.F16.F32.PACK_AB R178, R181, R180 ;  /* 0x000000b4b5b2723e */ /* 0x000fe400000000ff */
[----:B------:R-:W-:Y:S01]  /*bfe0*/  F2FP.F16.F32.PACK_AB R179, R21, R22 ;  /* 0x0000001615b3723e */ /* 0x000fe200000000ff */
[----:B------:R1:W-:Y:S04]  /*bff0*/  STSM.16.M88.4 [R3], R4 ;  /* 0x0000000403007844 */ /* 0x0003e80000000200 */
[----:B------:R1:W-:Y:S01]  /*c000*/  STSM.16.M88.4 [R0], R8 ;  /* 0x0000000800007844 */ /* 0x0003e20000000200 */
[----:B------:R-:W-:Y:S01]  /*c010*/  @!PT LDS RZ, [RZ] ;  /* 0x00000000fffff984 */ /* 0x000fe20000000800 */
[----:B------:R-:W-:Y:S01]  /*c020*/  @!PT LDS RZ, [RZ] ;  /* 0x00000000fffff984 */ /* 0x000fe20000000800 */
[----:B------:R-:W-:Y:S01]  /*c030*/  @!PT LDS RZ, [RZ] ;  /* 0x00000000fffff984 */ /* 0x000fe20000000800 */
[----:B------:R-:W-:Y:S01]  /*c040*/  @!PT LDS RZ, [RZ] ;  /* 0x00000000fffff984 */ /* 0x000fe20000000800 */
[----:B------:R2:W-:Y:S06]  /*c050*/  MEMBAR.ALL.CTA ;  /* 0x0000000000007992 */ /* 0x0005ec0000008000 */
[----:B--2---:R-:W2:Y:S02]  /*c060*/  FENCE.VIEW.ASYNC.S ;  /* 0x00000000000073c6 */ /* 0x004ea40000000000 */
[----:B--2---:R-:W-:Y:S06]  /*c070*/  BAR.SYNC.DEFER_BLOCKING 0x1, 0x80 ;  /* 0x0042000000007b1d */ /* 0x004fec0000010000 */
[----:B------:R-:W-:Y:S05]  /*c080*/  @P1 BRA `(.L_x_54) ;  /* 0x0000000000281947 */ /* 0x000fea0003800000 */
[----:B------:R-:W-:Y:S01]  /*c090*/  S2UR UR44, SR_CTAID.Z ;  /* 0x00000000002c79c3 */ /* 0x000fe20000002700 */
[----:B------:R-:W-:Y:S01]  /*c0a0*/  ULDC.64 UR4, c[0x0][0x198] ;  /* 0x0000660000047ab9 */ /* 0x000fe20000000a00 */
[----:B------:R-:W-:Y:S01]  /*c0b0*/  R2UR UR40, R18 ;  /* 0x00000000122872ca */ /* 0x000fe200000e0000 */
[----:B------:R-:W-:Y:S01]  /*c0c0*/  UIADD3 UR4, UP0, UR4, 0x670, URZ ;  /* 0x0000067004047890 */ /* 0x000fe2000ff1e03f */
[----:B------:R-:W-:-:S03]  /*c0d0*/  UMOV UR41, URZ ;  /* 0x0000003f00297c82 */ /* 0x000fc60008000000 */
[----:B------:R-:W-:Y:S01]  /*c0e0*/  UIADD3.X UR5, URZ, UR5, URZ, UP0, !UPT ;  /* 0x000000053f057290 */ /* 0x000fe200087fe43f */
[----:B------:R-:W2:Y:S08]  /*c0f0*/  S2UR UR43, SR_CTAID.Y ;  /* 0x00000000002b79c3 */ /* 0x000eb00000002600 */
[----:B--2---:R2:W-:Y:S01]  /*c100*/  UTMASTG.4D [UR40], [UR4] ;  /* 0x00000028040073b5 */ /* 0x0045e20008018000 */
[----:B------:R0:W-:Y:S01]  /*c110*/  UTMACMDFLUSH ;  /* 0x00000000000079b7 */ /* 0x0001e20000000000 */
[----:B--2---:R-:W-:-:S04]  /*c120*/  DEPBAR.LE SB0, 0x1 ;  /* 0x000080400000791a */ /* 0x004fc80000000000 */
.L_x_54:
[----:B------:R-:W-:Y:S05]  /*c130*/  BSYNC B0 ;  /* 0x0000000000007941 */ /* 0x000fea0003800000 */
.L_x_53:
[----:B------:R-:W-:Y:S01]  /*c140*/  BAR.SYNC.DEFER_BLOCKING 0x1, 0x80 ;  /* 0x0042000000007b1d */ /* 0x000fe20000010000 */
[----:B------:R-:W-:Y:S02]  /*c150*/  F2FP.F16.F32.PACK_AB R184, R185, R184 ;  /* 0x000000b8b9b8723e */ /* 0x000fe400000000ff */
[----:B------:R-:W-:Y:S02]  /*c160*/  F2FP.F16.F32.PACK_AB R192, R193, R192 ;  /* 0x000000c0c1c0723e */ /* 0x000fe400000000ff */
[----:B------:R-:W-:Y:S01]  /*c170*/  F2FP.F16.F32.PACK_AB R185, R23, R24 ;  /* 0x0000001817b9723e */ /* 0x000fe200000000ff */
[----:B------:R-:W-:Y:S01]  /*c180*/  BSSY B0, `(.L_x_55) ;  /* 0x000001b000007945 */ /* 0x000fe20003800000 */
[----:B------:R-:W-:Y:S02]  /*c190*/  F2FP.F16.F32.PACK_AB R186, R189, R188 ;  /* 0x000000bcbdba723e */ /* 0x000fe400000000ff */
[----:B------:R-:W-:Y:S02]  /*c1a0*/  F2FP.F16.F32.PACK_AB R187, R25, R26 ;  /* 0x0000001a19bb723e */ /* 0x000fe400000000ff */
[----:B------:R-:W-:-:S02]  /*c1b0*/  F2FP.F16.F32.PACK_AB R193, R27, R28 ;  /* 0x0000001c1bc1723e */ /* 0x000fc400000000ff */
[----:B------:R-:W-:Y:S02]  /*c1c0*/  F2FP.F16.F32.PACK_AB R194, R197, R196 ;  /* 0x000000c4c5c2723e */ /* 0x000fe400000000ff */
[----:B------:R-:W-:Y:S01]  /*c1d0*/  F2FP.F16.F32.PACK_AB R195, R29, R30 ;  /* 0x0000001e1dc3723e */ /* 0x000fe200000000ff */
[----:B------:R2:W-:Y:S04]  /*c1e0*/  STSM.16.M88.4 [R3+0x1000], R168 ;  /* 0x001000a803007844 */ /* 0x0005e80000000200 */
[----:B------:R2:W-:Y:S01]  /*c1f0*/  STSM.16.M88.4 [R0+0x1000], R176 ;  /* 0x001000b000007844 */ /* 0x0005e20000000200 */
[----:B------:R-:W-:Y:S01]  /*c200*/  @!PT LDS RZ, [RZ] ;  /* 0x00000000fffff984 */ /* 0x000fe20000000800 */
[----:B------:R-:W-:Y:S01]  /*c210*/  @!PT LDS RZ, [RZ] ;  /* 0x00000000fffff984 */ /* 0x000fe20000000800 */
[----:B------:R-:W-:Y:S01]  /*c220*/  @!PT LDS RZ, [RZ] ;  /* 0x00000000fffff984 */ /* 0x000fe20000000800 */
[----:B------:R-:W-:Y:S01]  /*c230*/  @!PT LDS RZ, [RZ] ;  /* 0x00000000fffff984 */ /* 0x000fe20000000800 */
[----:B------:R3:W-:Y:S06]  /*c240*/  MEMBAR.ALL.CTA ;  /* 0x0000000000007992 */ /* 0x0007ec0000008000 */
[----:B---3--:R-:W3:Y:S02]  /*c250*/  FENCE.VIEW.ASYNC.S ;  /* 0x00000000000073c6 */ /* 0x008ee40000000000 */
[----:B---3--:R-:W-:Y:S06]  /*c260*/  BAR.SYNC.DEFER_BLOCKING 0x1, 0x80 ;  /* 0x0042000000007b1d */ /* 0x008fec0000010000 */
[----:B------:R-:W-:Y:S05]  /*c270*/  @P1 BRA `(.L_x_56) ;  /* 0x00000000002c1947 */ /* 0x000fea0003800000 */
[----:B------:R-:W-:Y:S01]  /*c280*/  S2UR UR44, SR_CTAID.Z ;  /* 0x00000000002c79c3 */ /* 0x000fe20000002700 */
[----:B------:R-:W-:Y:S01]  /*c290*/  R2UR UR40, R18 ;  /* 0x00000000122872ca */ /* 0x000fe200000e0000 */
[----:B------:R-:W-:Y:S01]  /*c2a0*/  ULDC.64 UR4, c[0x0][0x198] ;  /* 0x0000660000047ab9 */ /* 0x000fe20000000a00 */
[----:B------:R-:W-:Y:S01]  /*c2b0*/  UMOV UR41, 0x20 ;  /* 0x0000002000297882 */ /* 0x000fe20000000000 */
[----:B------:R-:W-:-:S04]  /*c2c0*/  UIADD3 UR4, UP0, UR4, 0x670, URZ ;  /* 0x0000067004047890 */ /* 0x000fc8000ff1e03f */
[----:B------:R-:W3:Y:S01]  /*c2d0*/  S2UR UR43, SR_CTAID.Y ;  /* 0x00000000002b79c3 */ /* 0x000ee20000002600 */
[----:B------:R-:W-:-:S05]  /*c2e0*/  UIADD3.X UR5, URZ, UR5, URZ, UP0, !UPT ;  /* 0x000000053f057290 */ /* 0x000fca00087fe43f */
[----:B------:R-:W-:-:S09]  /*c2f0*/  UIADD3 UR40, UR40, 0x1000, URZ ;  /* 0x0000100028287890 */ /* 0x000fd2000fffe03f */
[----:B---3--:R3:W-:Y:S01]  /*c300*/  UTMASTG.4D [UR40], [UR4] ;  /* 0x00000028040073b5 */ /* 0x0087e20008018000 */
[----:B------:R0:W-:Y:S01]  /*c310*/  UTMACMDFLUSH ;  /* 0x00000000000079b7 */ /* 0x0001e20000000000 */
[----:B---3--:R-:W-:-:S04]  /*c320*/  DEPBAR.LE SB0, 0x1 ;  /* 0x000080400000791a */ /* 0x008fc80000000000 */
.L_x_56:
[----:B------:R-:W-:Y:S05]  /*c330*/  BSYNC B0 ;  /* 0x0000000000007941 */ /* 0x000fea0003800000 */
.L_x_55:
        /* <DEDUP_REMOVED lines=17> */
[----:B----4-:R-:W4:Y:S02]  /*c450*/  FENCE.VIEW.ASYNC.S ;  /* 0x00000000000073c6 */ /* 0x010f240000000000 */
[----:B----4-:R-:W-:Y:S06]  /*c460*/  BAR.SYNC.DEFER_BLOCKING 0x1, 0x80 ;  /* 0x0042000000007b1d */ /* 0x010fec0000010000 */
[----:B------:R-:W-:Y:S05]  /*c470*/  @P1 BRA `(.L_x_58) ;  /* 0x00000000002c1947 */ /* 0x000fea0003800000 */
[----:B------:R-:W-:Y:S01]  /*c480*/  S2UR UR12, SR_CTAID.Z ;  /* 0x00000000000c79c3 */ /* 0x000fe20000002700 */
[----:B------:R-:W-:Y:S01]  /*c490*/  ULDC.64 UR4, c[0x0][0x198] ;  /* 0x0000660000047ab9 */ /* 0x000fe20000000a00 */
[----:B------:R-:W-:Y:S01]  /*c4a0*/  R2UR UR8, R18 ;  /* 0x00000000120872ca */ /* 0x000fe200000e0000 */
[----:B------:R-:W-:Y:S01]  /*c4b0*/  UIADD3 UR4, UP0, UR4, 0x670, URZ ;  /* 0x0000067004047890 */ /* 0x000fe2000ff1e03f */
[----:B------:R-:W-:Y:S01]  /*c4c0*/  UMOV UR9, 0x40 ;  /* 0x0000004000097882 */ /* 0x000fe20000000000 */
[----:B------:R-:W-:Y:S02]  /*c4d0*/  UMOV UR10, UR42 ;  /* 0x0000002a000a7c82 */ /* 0x000fe40008000000 */
[----:B------:R-:W-:Y:S01]  /*c4e0*/  UIADD3.X UR5, URZ, UR5, URZ, UP0, !UPT ;  /* 0x000000053f057290 */ /* 0x000fe200087fe43f */
[----:B------:R-:W4:Y:S08]  /*c4f0*/  S2UR UR11, SR_CTAID.Y ;  /* 0x00000000000b79c3 */ /* 0x000f300000002600 */
[----:B----4-:R4:W-:Y:S01]  /*c500*/  UTMASTG.4D [UR8], [UR4] ;  /* 0x00000008040073b5 */ /* 0x0109e20008018000 */
[----:B------:R0:W-:Y:S01]  /*c510*/  UTMACMDFLUSH ;  /* 0x00000000000079b7 */ /* 0x0001e20000000000 */
[----:B----4-:R-:W-:-:S04]  /*c520*/  DEPBAR.LE SB0, 0x1 ;  /* 0x000080400000791a */ /* 0x010fc80000000000 */
.L_x_58:
[----:B------:R-:W-:Y:S05]  /*c530*/  BSYNC B0 ;  /* 0x0000000000007941 */ /* 0x000fea0003800000 */
.L_x_57:
[----:B------:R-:W-:Y:S06]  /*c540*/  BAR.SYNC.DEFER_BLOCKING 0x1, 0x80 ;  /* 0x0042000000007b1d */ /* 0x000fec0000010000 */
[----:B------:R-:W-:Y:S01]  /*c550*/  BSSY B0, `(.L_x_59) ;  /* 0x0000015000007945 */ /* 0x000fe20003800000 */
[----:B------:R4:W-:Y:S04]  /*c560*/  STSM.16.M88.4 [R3+0x1000], R200 ;  /* 0x001000c803007844 */ /* 0x0009e80000000200 */
[----:B------:R4:W-:Y:S01]  /*c570*/  STSM.16.M88.4 [R13], R208 ;  /* 0x000000d00d007844 */ /* 0x0009e20000000200 */
[----:B------:R-:W-:Y:S01]  /*c580*/  @!PT LDS RZ, [RZ] ;  /* 0x00000000fffff984 */ /* 0x000fe20000000800 */
[----:B------:R-:W-:Y:S01]  /*c590*/  @!PT LDS RZ, [RZ] ;  /* 0x00000000fffff984 */ /* 0x000fe20000000800 */
[----:B------:R-:W-:Y:S01]  /*c5a0*/  @!PT LDS RZ, [RZ] ;  /* 0x00000000fffff984 */ /* 0x000fe20000000800 */
[----:B------:R-:W-:Y:S01]  /*c5b0*/  @!PT LDS RZ, [RZ] ;  /* 0x00000000fffff984 */ /* 0x000fe20000000800 */
[----:B------:R5:W-:Y:S06]  /*c5c0*/  MEMBAR.ALL.CTA ;  /* 0x0000000000007992 */ /* 0x000bec0000008000 */
[----:B-----5:R-:W5:Y:S02]  /*c5d0*/  FENCE.VIEW.ASYNC.S ;  /* 0x00000000000073c6 */ /* 0x020f640000000000 */
[----:B-----5:R-:W-:Y:S06]  /*c5e0*/  BAR.SYNC.DEFER_BLOCKING 0x1, 0x80 ;  /* 0x0042000000007b1d */ /* 0x020fec0000010000 */
[----:B------:R-:W-:Y:S05]  /*c5f0*/  @P1 BRA `(.L_x_60) ;  /* 0x0000000000281947 */ /* 0x000fea0003800000 */
[----:B------:R-:W-:Y:S01]  /*c600*/  S2UR UR44, SR_CTAID.Z ;  /* 0x00000000002c79c3 */ /* 0x000fe20000002700 */
[----:B------:R-:W-:Y:S01]  /*c610*/  R2UR UR40, R18 ;  /* 0x00000000122872ca */ /* 0x000fe200000e0000 */
[----:B------:R-:W-:Y:S01]  /*c620*/  ULDC.64 UR4, c[0x0][0x198] ;  /* 0x0000660000047ab9 */ /* 0x000fe20000000a00 */
[----:B------:R-:W-:Y:S01]  /*c630*/  UMOV UR41, 0x60 ;  /* 0x0000006000297882 */ /* 0x000fe20000000000 */
[----:B------:R-:W-:-:S04]  /*c640*/  UIADD3 UR4, UP0, UR4, 0x670, URZ ;  /* 0x0000067004047890 */ /* 0x000fc8000ff1e03f */
[----:B------:R-:W5:Y:S01]  /*c650*/  S2UR UR43, SR_CTAID.Y ;  /* 0x00000000002b79c3 */ /* 0x000f620000002600 */
[----:B------:R-:W-:-:S05]  /*c660*/  UIADD3.X UR5, URZ, UR5, URZ, UP0, !UPT ;  /* 0x000000053f057290 */ /* 0x000fca00087fe43f */
[----:B------:R-:W-:-:S09]  /*c670*/  UIADD3 UR40, UR40, 0x1000, URZ ;  /* 0x0000100028287890 */ /* 0x000fd2000fffe03f */
[----:B-----5:R1:W-:Y:S02]  /*c680*/  UTMASTG.4D [UR40], [UR4] ;  /* 0x00000028040073b5 */ /* 0x0203e40008018000 */
[----:B-1----:R0:W-:Y:S02]  /*c690*/  UTMACMDFLUSH ;  /* 0x00000000000079b7 */ /* 0x0021e40000000000 */
.L_x_60:
[----:B------:R-:W-:Y:S05]  /*c6a0*/  BSYNC B0 ;  /* 0x0000000000007941 */ /* 0x000fea0003800000 */
.L_x_59:
[----:B------:R-:W-:Y:S01]  /*c6b0*/  UIADD3 UR36, UR36, -0x1, URZ ;  /* 0xffffffff24247890 */ /* 0x000fe2000fffe03f */
[----:B------:R-:W-:-:S04]  /*c6c0*/  DEPBAR.LE SB0, 0x0 ;  /* 0x000080000000791a */ /* 0x000fc80000000000 */
[----:B------:R-:W-:-:S04]  /*c6d0*/  USHF.L.U32 UR4, UR36, 0x3, URZ ;  /* 0x0000000324047899 */ /* 0x000fc8000800063f */
[----:B------:R-:W-:-:S04]  /*c6e0*/  ULOP3.LUT UR4, UR4, 0x8, URZ, 0xe2, !UPT ;  /* 0x0000000804047892 */ /* 0x000fc8000f8ee23f */
[----:B------:R-:W-:-:S06]  /*c6f0*/  ULOP3.LUT UR4, UR4, 0x18, URZ, 0x3c, !UPT ;  /* 0x0000001804047892 */ /* 0x000fcc000f8e3c3f */
[----:B-123--:R-:W-:-:S04]  /*c700*/  MOV R0, UR4 ;  /* 0x0000000400007c02 */ /* 0x00efc80008000f00 */
[----:B------:R-:W-:Y:S01]  /*c710*/  SYNCS.ARRIVE.TRANS64.A1T0 RZ, [R0+UR37+0x58090], RZ ;  /* 0x058090ff00ff79a7 */ /* 0x000fe20008100025 */
[----:B------:R-:W-:Y:S05]  /*c720*/  EXIT ;  /* 0x000000000000794d */ /* 0x000fea0003800000 */
.L_x_6:
[----:B------:R-:W-:-:S08]  /*c730*/  UISETP.NE.AND UP0, UPT, UR5, 0x1, UPT ;  /* 0x000000010500788c */ /* 0x000fd0000bf05270 */
[----:B------:R-:W1:-:S00]  /*c740*/  USETMAXREG.DEALLOC.CTAPOOL 0x18 ;  /* 0x00000018000079c8 */ /* 0x000e4000080e0500 */
[----:B------:R-:W-:-:S13]  /*c750*/  PLOP3.LUT P0, PT, PT, PT, UP0, 0x80, 0x0 ;  /* 0x000000000000781c */ /* 0x000fda0003f0f008 */
[----:B------:R-:W-:Y:S05]  /*c760*/  @P0 EXIT ;  /* 0x000000000000094d */ /* 0x000fea0003800000 */
[----:B------:R-:W2:Y:S01]  /*c770*/  S2UR UR11, SR_CTAID.X ;  /* 0x00000000000b79c3 */ /* 0x000ea20000002500 */
[----:B------:R-:W-:Y:S01]  /*c780*/  ELECT P3, URZ, PT ;  /* 0x00000000003f782f */ /* 0x000fe20003860000 */
[----:B------:R-:W-:Y:S01]  /*c790*/  BSSY B0, `(.L_x_61) ;  /* 0x000002e000007945 */ /* 0x000fe20003800000 */
[----:B-1----:R-:W-:Y:S02]  /*c7a0*/  MOV R0, RZ ;  /* 0x000000ff00007202 */ /* 0x002fe40000000f00 */
[----:B------:R-:W-:Y:S02]  /*c7b0*/  MOV R7, RZ ;  /* 0x000000ff00077202 */ /* 0x000fe40000000f00 */
[----:B------:R-:W-:Y:S01]  /*c7c0*/  MOV R3, RZ ;  /* 0x000000ff00037202 */ /* 0x000fe20000000f00 */
[----:B------:R-:W1:Y:S08]  /*c7d0*/  S2UR UR28, SR_CTAID.Y ;  /* 0x00000000001c79c3 */ /* 0x000e700000002600 */
[----:B------:R-:W3:Y:S01]  /*c7e0*/  S2UR UR29, SR_CTAID.Z ;  /* 0x00000000001d79c3 */ /* 0x000ee20000002700 */
[----:B--2---:R-:W-:Y:S01]  /*c7f0*/  USHF.L.U32 UR11, UR11, 0x7, URZ ;  /* 0x000000070b0b7899 */ /* 0x004fe2000800063f */
[----:B------:R-:W-:Y:S11]  /*c800*/  @!P3 BRA `(.L_x_62) ;  /* 0x000000000098b947 */ /* 0x000ff60003800000 */
[----:B------:R-:W2:Y:S01]  /*c810*/  S2R R3, SR_CgaCtaId ;  /* 0x0000000000037919 */ /* 0x000ea20000008800 */
[----:B------:R-:W-:Y:S02]  /*c820*/  MOV R2, 0x400 ;  /* 0x0000040000027802 */ /* 0x000fe40000000f00 */
[----:B------:R-:W-:Y:S02]  /*c830*/  MOV R4, 0x1 ;  /* 0x0000000100047802 */ /* 0x000fe40000000f00 */
[----:B--2---:R-:W-:Y:S02]  /*c840*/  LEA R3, R3, R2, 0x18 ;  /* 0x0000000203037211 */ /* 0x004fe400078ec0ff */
[----:B------:R-:W-:-:S04]  /*c850*/  SHF.L.U32 R2, R4, 0x1f, RZ ;  /* 0x0000001f04027819 */ /* 0x000fc800000006ff */
[----:B------:R-:W2:Y:S02]  /*c860*/  SYNCS.PHASECHK.TRANS64.TRYWAIT P0, [R3+URZ+0x58060], R2 ;  /* 0x05806002030075a7 */ /* 0x000ea4000800017f */
[----:B--2---:R-:W-:Y:S05]  /*c870*/  @!P0 BRA `(.L_x_63) ;  /* 0x0000001400008947 */ /* 0x004fea0003800000 */
.L_x_99:
[----:B------:R-:W-:Y:S01]  /*c880*/  ULOP3.LUT UR5, UR4, 0x2, URZ, 0xfc, !UPT ;  /* 0x0000000204057892 */ /* 0x000fe2000f8efc3f */
[----:B--2---:R-:W-:-:S03]  /*c890*/  @P2 MOV R2, 0x4000 ;  /* 0x0000400000022802 */ /* 0x004fc60000000f00 */
[----:B------:R-:W-:Y:S01]  /*c8a0*/  UPRMT UR5, UR5, 0x9910, URZ ;  /* 0x0000991005057896 */ /* 0x000fe2000800003f */
[----:B------:R2:W-:Y:S03]  /*c8b0*/  @P2 SYNCS.ARRIVE.TRANS64 RZ, [R3+URZ+0x58050], R2 ;  /* 0x0580500203ff29a7 */ /* 0x0005e6000800003f */
[----:B------:R-:W-:-:S06]  /*c8c0*/  UISETP.NE.AND UP0, UPT, UR5, 0x2, UPT ;  /* 0x000000020500788c */ /* 0x000fcc000bf05270 */
[----:B------:R-:W-:-:S13]  /*c8d0*/  PLOP3.LUT P0, PT, PT, PT, UP0, 0x80, 0x0 ;  /* 0x000000000000781c */ /* 0x000fda0003f0f008 */
[----:B--2---:R-:W-:Y:S05]  /*c8e0*/  @P0 BRA `(.L_x_64) ;  /* 0x0000000000040947 */ /* 0x004fea0003800000 */
[----:B-1-3--:R-:W-:Y:S01]  /*c8f0*/  BPT.TRAP 0x1 ;  /* 0x000000040000795c */ /* 0x00afe20000300000 */
.L_x_64:
[----:B------:R-:W-:-:S04]  /*c900*/  LOP3.LUT P0, RZ, R6, 0x1f, RZ, 0xc0, !PT ;  /* 0x0000001f06ff7812 */ /* 0x000fc8000780c0ff */
[----:B------:R-:W-:-:S13]  /*c910*/  PLOP3.LUT P0, PT, P0, P2, PT, 0x2a, 0x0 ;  /* 0x000000000000781c */ /* 0x000fda0000704572 */
[----:B------:R-:W-:Y:S05]  /*c920*/  @P0 BRA `(.L_x_65) ;  /* 0x0000000000040947 */ /* 0x000fea0003800000 */
[----:B-1-3--:R-:W-:Y:S01]  /*c930*/  BPT.TRAP 0x1 ;  /* 0x000000040000795c */ /* 0x00afe20000300000 */
.L_x_65:
[----:B------:R-:W-:Y:S01]  /*c940*/  R2UR UR8, R3 ;  /* 0x00000000030872ca */ /* 0x000fe200000e0000 */
[----:B------:R-:W-:Y:S01]  /*c950*/  ULDC.64 UR6, c[0x0][0x198] ;  /* 0x0000660000067ab9 */ /* 0x000fe20000000a00 */
[----:B------:R-:W-:Y:S01]  /*c960*/  UMOV UR14, 0x0 ;  /* 0x00000000000e7882 */ /* 0x000fe20000000000 */
[----:B------:R-:W-:Y:S01]  /*c970*/  UIADD3 UR6, UP0, UR6, 0xf0, URZ ;  /* 0x000000f006067890 */ /* 0x000fe2000ff1e03f */
[----:B------:R-:W-:Y:S01]  /*c980*/  MOV R7, 0x40 ;  /* 0x0000004000077802 */ /* 0x000fe20000000f00 */
[----:B------:R-:W-:Y:S01]  /*c990*/  UMOV UR15, 0x10000000 ;  /* 0x10000000000f7882 */ /* 0x000fe20000000000 */
[----:B------:R-:W-:Y:S01]  /*c9a0*/  UMOV UR10, URZ ;  /* 0x0000003f000a7c82 */ /* 0x000fe20008000000 */
[----:B------:R-:W-:Y:S01]  /*c9b0*/  UIADD3.X UR7, URZ, UR7, URZ, UP0, !UPT ;  /* 0x000000073f077290 */ /* 0x000fe200087fe43f */
[----:B------:R-:W-:Y:S01]  /*c9c0*/  MOV R3, 0x1 ;  /* 0x0000000100037802 */ /* 0x000fe20000000f00 */
[----:B-1----:R-:W-:Y:S01]  /*c9d0*/  UMOV UR12, UR28 ;  /* 0x0000001c000c7c82 */ /* 0x002fe20008000000 */
[----:B---3--:R-:W-:Y:S01]  /*c9e0*/  UMOV UR13, UR29 ;  /* 0x0000001d000d7c82 */ /* 0x008fe20008000000 */
[----:B------:R-:W-:Y:S01]  /*c9f0*/  UMOV UR26, 0x40 ;  /* 0x00000040001a7882 */ /* 0x000fe20000000000 */
[----:B------:R-:W-:Y:S01]  /*ca00*/  UMOV UR27, UR11 ;  /* 0x0000000b001b7c82 */ /* 0x000fe20008000000 */
[----:B------:R-:W-:-:S02]  /*ca10*/  UIADD3 UR9, UR8, 0x58050, URZ ;  /* 0x0005805008097890 */ /* 0x000fc4000fffe03f */
[----:B------:R-:W-:-:S05]  /*ca20*/  UIADD3 UR24, UR8, 0x2000, URZ ;  /* 0x0000200008187890 */ /* 0x000fca000fffe03f */
[----:B------:R-:W-:Y:S02]  /*ca30*/  UMOV UR25, UR9 ;  /* 0x0000000900197c82 */ /* 0x000fe40008000000 */
[----:B------:R2:W-:Y:S02]  /*ca40*/  UTMALDG.4D [UR8], [UR6], desc[UR14] ;  /* 0x00000e08060075b4 */ /* 0x0005e40008019000 */
[----:B------:R2:W-:Y:S02]  /*ca50*/  UTMALDG.4D [UR24], [UR6], desc[UR14] ;  /* 0x00000e18060075b4 */ /* 0x0005e40008019000 */
[----:B--2---:R-:W-:Y:S01]  /*ca60*/  NOP ;  /* 0x0000000000007918 */ /* 0x004fe20000000000 */
.L_x_62:
[----:B-1-3--:R-:W-:Y:S05]  /*ca70*/  BSYNC B0 ;  /* 0x0000000000007941 */ /* 0x00afea0003800000 */
.L_x_61:
[----:B------:R-:W1:Y:S01]  /*ca80*/  LDC R2, c[0x0][0x28c] ;  /* 0x0000a300ff027b82 */ /* 0x000e620000000800 */
[----:B------:R-:W-:Y:S01]  /*ca90*/  BSSY B0, `(.L_x_66) ;  /* 0x000002a000007945 */ /* 0x000fe20003800000 */
[----:B-1----:R-:W-:-:S13]  /*caa0*/  ISETP.GT.AND P4, PT, R2, RZ, P3 ;  /* 0x000000ff0200720c */ /* 0x002fda0001f84270 */
[----:B------:R-:W-:Y:S05]  /*cab0*/  @!P4 BRA `(.L_x_67) ;  /* 0x00000000009cc947 */ /* 0x000fea0003800000 */
[----:B------:R-:W1:Y:S01]  /*cac0*/  S2R R5, SR_CgaCtaId ;  /* 0x0000000000057919 */ /* 0x000e620000008800 */
[----:B------:R-:W-:-:S04]  /*cad0*/  MOV R0, 0x400 ;  /* 0x0000040000007802 */ /* 0x000fc80000000f00 */
[----:B-1----:R-:W-:Y:S02]  /*cae0*/  LEA R5, R5, R0, 0x18 ;  /* 0x0000000005057211 */ /* 0x002fe400078ec0ff */
[----:B------:R-:W-:-:S04]  /*caf0*/  MOV R0, 0x1 ;  /* 0x0000000100007802 */ /* 0x000fc80000000f00 */
[----:B------:R-:W-:-:S04]  /*cb00*/  SHF.L.U32 R0, R0, 0x1f, RZ ;  /* 0x0000001f00007819 */ /* 0x000fc800000006ff */
[----:B------:R-:W1:Y:S02]  /*cb10*/  SYNCS.PHASECHK.TRANS64.TRYWAIT P0, [R5+URZ+0x58028], R0 ;  /* 0x05802800050075a7 */ /* 0x000e64000800017f */
[----:B-1----:R-:W-:Y:S05]  /*cb20*/  @!P0 BRA `(.L_x_68) ;  /* 0x0000001000688947 */ /* 0x002fea0003800000 */
.L_x_100:
[----:B------:R-:W-:Y:S01]  /*cb30*/  ULOP3.LUT UR5, UR4, 0x2, URZ, 0xfc, !UPT ;  /* 0x0000000204057892 */ /* 0x000fe2000f8efc3f */
[----:B-1----:R-:W-:-:S03]  /*cb40*/  @P2 MOV R0, 0x10000 ;  /* 0x0001000000002802 */ /* 0x002fc60000000f00 */
[----:B------:R-:W-:Y:S01]  /*cb50*/  UPRMT UR5, UR5, 0x9910, URZ ;  /* 0x0000991005057896 */ /* 0x000fe2000800003f */
[----:B------:R1:W-:Y:S03]  /*cb60*/  @P2 SYNCS.ARRIVE.TRANS64 RZ, [R5+URZ+0x58000], R0 ;  /* 0x0580000005ff29a7 */ /* 0x0003e6000800003f */
[----:B------:R-:W-:-:S06]  /*cb70*/  UISETP.NE.AND UP0, UPT, UR5, 0x2, UPT ;  /* 0x000000020500788c */ /* 0x000fcc000bf05270 */
[----:B------:R-:W-:-:S13]  /*cb80*/  PLOP3.LUT P0, PT, PT, PT, UP0, 0x80, 0x0 ;  /* 0x000000000000781c */ /* 0x000fda0003f0f008 */
[----:B-1----:R-:W-:Y:S05]  /*cb90*/  @P0 BRA `(.L_x_69) ;  /* 0x0000000000040947 */ /* 0x002fea0003800000 */
[----:B------:R-:W-:Y:S01]  /*cba0*/  BPT.TRAP 0x1 ;  /* 0x000000040000795c */ /* 0x000fe20000300000 */
.L_x_69:
[----:B------:R-:W-:-:S04]  /*cbb0*/  LOP3.LUT P0, RZ, R6, 0x1f, RZ, 0xc0, !PT ;  /* 0x0000001f06ff7812 */ /* 0x000fc8000780c0ff */
[----:B------:R-:W-:-:S13]  /*cbc0*/  PLOP3.LUT P0, PT, P0, P2, PT, 0x2a, 0x0 ;  /* 0x000000000000781c */ /* 0x000fda0000704572 */
[----:B------:R-:W-:Y:S05]  /*cbd0*/  @P0 BRA `(.L_x_70) ;  /* 0x0000000000040947 */ /* 0x000fea0003800000 */
[----:B------:R-:W-:Y:S01]  /*cbe0*/  BPT.TRAP 0x1 ;  /* 0x000000040000795c */ /* 0x000fe20000300000 */
.L_x_70:
[----:B------:R-:W-:Y:S01]  /*cbf0*/  R2UR UR16, R5 ;  /* 0x00000000051072ca */ /* 0x000fe200000e0000 */
[----:B------:R-:W-:Y:S01]  /*cc00*/  ULDC.64 UR6, c[0x0][0x198] ;  /* 0x0000660000067ab9 */ /* 0x000fe20000000a00 */
[----:B------:R-:W-:Y:S01]  /*cc10*/  UMOV UR27, URZ ;  /* 0x0000003f001b7c82 */ /* 0x000fe20008000000 */
[----:B------:R-:W-:Y:S01]  /*cc20*/  UIADD3 UR6, UP0, UR6, 0x1f0, URZ ;  /* 0x000001f006067890 */ /* 0x000fe2000ff1e03f */
[----:B------:R-:W-:Y:S01]  /*cc30*/  MOV R0, 0x1 ;  /* 0x0000000100007802 */ /* 0x000fe20000000f00 */
[----:B------:R-:W-:Y:S01]  /*cc40*/  UMOV UR8, 0x0 ;  /* 0x0000000000087882 */ /* 0x000fe20000000000 */
[----:B------:R-:W-:Y:S01]  /*cc50*/  UMOV UR9, 0x10000000 ;  /* 0x1000000000097882 */ /* 0x000fe20000000000 */
[----:B------:R-:W-:Y:S01]  /*cc60*/  UIADD3.X UR7, URZ, UR7, URZ, UP0, !UPT ;  /* 0x000000073f077290 */ /* 0x000fe200087fe43f */
[----:B------:R-:W-:Y:S01]  /*cc70*/  UMOV UR26, URZ ;  /* 0x0000003f001a7c82 */ /* 0x000fe20008000000 */
[----:B------:R-:W-:Y:S01]  /*cc80*/  UMOV UR18, 0x40 ;  /* 0x0000004000127882 */ /* 0x000fe20000000000 */
[----:B------:R-:W-:Y:S01]  /*cc90*/  UMOV UR20, UR28 ;  /* 0x0000001c00147c82 */ /* 0x000fe20008000000 */
[----:B------:R-:W-:-:S02]  /*cca0*/  UMOV UR21, UR29 ;  /* 0x0000001d00157c82 */ /* 0x000fc40008000000 */
[----:B------:R-:W-:Y:S02]  /*ccb0*/  UIADD3 UR24, UR16, 0x8000, URZ ;  /* 0x0000800010187890 */ /* 0x000fe4000fffe03f */
[----:B------:R-:W-:Y:S02]  /*ccc0*/  UIADD3 UR25, UR16, 0x58000, URZ ;  /* 0x0005800010197890 */ /* 0x000fe4000fffe03f */
[----:B------:R-:W-:Y:S01]  /*ccd0*/  UIADD3 UR16, UR16, 0x10000, URZ ;  /* 0x0001000010107890 */ /* 0x000fe2000fffe03f */
[----:B------:R-:W-:-:S04]  /*cce0*/  UMOV UR19, UR27 ;  /* 0x0000001b00137c82 */ /* 0x000fc80008000000 */
[----:B------:R-:W-:Y:S02]  /*ccf0*/  UMOV UR17, UR25 ;  /* 0x0000001900117c82 */ /* 0x000fe40008000000 */
[----:B------:R1:W-:Y:S02]  /*cd00*/  UTMALDG.4D [UR24], [UR6], desc[UR8] ;  /* 0x00000818060075b4 */ /* 0x0003e40008019000 */
[----:B------:R1:W-:Y:S02]  /*cd10*/  UTMALDG.4D [UR16], [UR6], desc[UR8] ;  /* 0x00000810060075b4 */ /* 0x0003e40008019000 */
[----:B-1----:R-:W-:Y:S01]  /*cd20*/  NOP ;  /* 0x0000000000007918 */ /* 0x002fe20000000000 */
.L_x_67:
[----:B------:R-:W-:Y:S05]  /*cd30*/  BSYNC B0 ;  /* 0x0000000000007941 */ /* 0x000fea0003800000 */
.L_x_66:
[----:B------:R-:W-:Y:S04]  /*cd40*/  BSSY B0, `(.L_x_71) ;  /* 0x000002c000007945 */ /* 0x000fe80003800000 */
[----:B------:R-:W-:Y:S05]  /*cd50*/  @!P3 BRA `(.L_x_72) ;  /* 0x0000000000a8b947 */ /* 0x000fea0003800000 */
[----:B------:R-:W1:Y:S01]  /*cd60*/  S2R R5, SR_CgaCtaId ;  /* 0x0000000000057919 */ /* 0x000e620000008800 */
[----:B------:R-:W-:-:S04]  /*cd70*/  MOV R4, 0x400 ;  /* 0x0000040000047802 */ /* 0x000fc80000000f00 */
[----:B-1----:R-:W-:Y:S02]  /*cd80*/  LEA R8, R5, R4, 0x18 ;  /* 0x0000000405087211 */ /* 0x002fe400078ec0ff */
[----:B------:R-:W-:Y:S02]  /*cd90*/  MOV R5, 0x1 ;  /* 0x0000000100057802 */ /* 0x000fe40000000f00 */
[----:B------:R-:W-:Y:S02]  /*cda0*/  LEA R4, R3, R8, 0x3 ;  /* 0x0000000803047211 */ /* 0x000fe400078e18ff */
[----:B------:R-:W-:-:S04]  /*cdb0*/  SHF.L.U32 R5, R5, 0x1f, RZ ;  /* 0x0000001f05057819 */ /* 0x000fc800000006ff */
[----:B------:R-:W1:Y:S02]  /*cdc0*/  SYNCS.PHASECHK.TRANS64.TRYWAIT P0, [R4+URZ+0x58060], R5 ;  /* 0x05806005040075a7 */ /* 0x000e64000800017f */
[----:B-1----:R-:W-:Y:S05]  /*cdd0*/  @!P0 BRA `(.L_x_73) ;  /* 0x0000000c00d08947 */ /* 0x002fea0003800000 */
.L_x_101:
        /* <DEDUP_REMOVED lines=8> */
.L_x_74:
[----:B------:R-:W-:-:S04]  /*ce60*/  LOP3.LUT P0, RZ, R6, 0x1f, RZ, 0xc0, !PT ;  /* 0x0000001f06ff7812 */ /* 0x000fc8000780c0ff */
[----:B------:R-:W-:-:S13]  /*ce70*/  PLOP3.LUT P0, PT, P0, P2, PT, 0x2a, 0x0 ;  /* 0x000000000000781c */ /* 0x000fda0000704572 */
[----:B------:R-:W-:Y:S05]  /*ce80*/  @P0 BRA `(.L_x_75) ;  /* 0x0000000000040947 */ /* 0x000fea0003800000 */
[----:B------:R-:W-:Y:S01]  /*ce90*/  BPT.TRAP 0x1 ;  /* 0x000000040000795c */ /* 0x000fe20000300000 */
.L_x_75:
[----:B------:R-:W-:Y:S01]  /*cea0*/  R2UR UR16, R3 ;  /* 0x00000000031072ca */ /* 0x000fe200000e0000 */
[----:B------:R-:W-:Y:S01]  /*ceb0*/  ULDC.64 UR6, c[0x0][0x198] ;  /* 0x0000660000067ab9 */ /* 0x000fe20000000a00 */
[----:B------:R-:W-:Y:S01]  /*cec0*/  R2UR UR5, R8 ;  /* 0x00000000080572ca */ /* 0x000fe200000e0000 */
[----:B------:R-:W-:Y:S01]  /*ced0*/  UIADD3 UR6, UP0, UR6, 0xf0, URZ ;  /* 0x000000f006067890 */ /* 0x000fe2000ff1e03f */
[----:B------:R-:W-:Y:S01]  /*cee0*/  R2UR UR19, R7 ;  /* 0x00000000071372ca */ /* 0x000fe200000e0000 */
[----:B------:R-:W-:Y:S01]  /*cef0*/  UMOV UR8, 0x0 ;  /* 0x0000000000087882 */ /* 0x000fe20000000000 */
[----:B------:R-:W-:Y:S01]  /*cf00*/  R2UR UR17, R4 ;  /* 0x00000000041172ca */ /* 0x000fe200000e0000 */
[----:B------:R-:W-:Y:S01]  /*cf10*/  UIADD3.X UR7, URZ, UR7, URZ, UP0, !UPT ;  /* 0x000000073f077290 */ /* 0x000fe200087fe43f */
[----:B------:R-:W-:Y:S01]  /*cf20*/  UMOV UR9, 0x10000000 ;  /* 0x1000000000097882 */ /* 0x000fe20000000000 */
[----:B------:R-:W-:Y:S01]  /*cf30*/  UMOV UR18, URZ ;  /* 0x0000003f00127c82 */ /* 0x000fe20008000000 */
[----:B------:R-:W-:Y:S01]  /*cf40*/  UMOV UR20, UR28 ;  /* 0x0000001c00147c82 */ /* 0x000fe20008000000 */
[----:B------:R-:W-:Y:S01]  /*cf50*/  UMOV UR21, UR29 ;  /* 0x0000001d00157c82 */ /* 0x000fe20008000000 */
[----:B------:R-:W-:-:S03]  /*cf60*/  UMOV UR26, 0x40 ;  /* 0x00000040001a7882 */ /* 0x000fc60000000000 */
[----:B------:R-:W-:Y:S02]  /*cf70*/  ULEA UR16, UR16, UR5, 0xe ;  /* 0x0000000510107291 */ /* 0x000fe4000f8e703f */
[----:B------:R-:W-:Y:S02]  /*cf80*/  UIADD3 UR19, UR11, UR19, URZ ;  /* 0x000000130b137290 */ /* 0x000fe4000fffe03f */
[----:B------:R-:W-:Y:S02]  /*cf90*/  UIADD3 UR17, UR17, 0x58050, URZ ;  /* 0x0005805011117890 */ /* 0x000fe4000fffe03f */
[----:B------:R-:W-:-:S03]  /*cfa0*/  UIADD3 UR24, UR16, 0x2000, URZ ;  /* 0x0000200010187890 */ /* 0x000fc6000fffe03f */
[----:B------:R-:W-:Y:S02]  /*cfb0*/  UMOV UR27, UR19 ;  /* 0x00000013001b7c82 */ /* 0x000fe40008000000 */
[----:B------:R-:W-:Y:S02]  /*cfc0*/  UMOV UR25, UR17 ;  /* 0x0000001100197c82 */ /* 0x000fe40008000000 */
[----:B------:R1:W-:Y:S02]  /*cfd0*/  UTMALDG.4D [UR16], [UR6], desc[UR8] ;  /* 0x00000810060075b4 */ /* 0x0003e40008019000 */
[----:B------:R1:W-:Y:S02]  /*cfe0*/  UTMALDG.4D [UR24], [UR6], desc[UR8] ;  /* 0x00000818060075b4 */ /* 0x0003e40008019000 */
[----:B-1----:R-:W-:Y:S01]  /*cff0*/  NOP ;  /* 0x0000000000007918 */ /* 0x002fe20000000000 */
.L_x_72:
[----:B------:R-:W-:Y:S05]  /*d000*/  BSYNC B0 ;  /* 0x0000000000007941 */ /* 0x000fea0003800000 */
.L_x_71:
[----:B------:R-:W-:Y:S01]  /*d010*/  BSSY B0, `(.L_x_76) ;  /* 0x000002e000007945 */ /* 0x000fe20003800000 */
[----:B------:R-:W-:-:S03]  /*d020*/  MOV R8, RZ ;  /* 0x000000ff00087202 */ /* 0x000fc60000000f00 */
        /* <DEDUP_REMOVED lines=9> */
.L_x_102:
        /* <DEDUP_REMOVED lines=8> */
.L_x_79:
[----:B------:R-:W-:-:S04]  /*d140*/  LOP3.LUT P0, RZ, R6, 0x1f, RZ, 0xc0, !PT ;  /* 0x0000001f06ff7812 */ /* 0x000fc8000780c0ff */
[----:B------:R-:W-:-:S13]  /*d150*/  PLOP3.LUT P0, PT, P0, P2, PT, 0x2a, 0x0 ;  /* 0x000000000000781c */ /* 0x000fda0000704572 */
[----:B------:R-:W-:Y:S05]  /*d160*/  @P0 BRA `(.L_x_80) ;  /* 0x0000000000040947 */ /* 0x000fea0003800000 */
[----:B------:R-:W-:Y:S01]  /*d170*/  BPT.TRAP 0x1 ;  /* 0x000000040000795c */ /* 0x000fe20000300000 */
.L_x_80:
[C---:B------:R-:W-:Y:S01]  /*d180*/  LEA R5, R0.reuse, R5, 0x10 ;  /* 0x0000000500057211 */ /* 0x040fe200078e80ff */
[----:B------:R-:W-:Y:S01]  /*d190*/  ULDC.64 UR6, c[0x0][0x198] ;  /* 0x0000660000067ab9 */ /* 0x000fe20000000a00 */
[----:B------:R-:W-:Y:S01]  /*d1a0*/  R2UR UR17, R3 ;  /* 0x00000000031172ca */ /* 0x000fe200000e0000 */
[----:B------:R-:W-:Y:S01]  /*d1b0*/  UIADD3 UR6, UP0, UR6, 0x2f0, URZ ;  /* 0x000002f006067890 */ /* 0x000fe2000ff1e03f */
[----:B------:R-:W-:Y:S01]  /*d1c0*/  R2UR UR24, R5 ;  /* 0x00000000051872ca */ /* 0x000fe200000e0000 */
[----:B------:R-:W-:Y:S01]  /*d1d0*/  UMOV UR19, URZ ;  /* 0x0000003f00137c82 */ /* 0x000fe20008000000 */
[----:B------:R-:W-:Y:S01]  /*d1e0*/  UMOV UR8, 0x0 ;  /* 0x0000000000087882 */ /* 0x000fe20000000000 */
[----:B------:R-:W-:Y:S01]  /*d1f0*/  UIADD3.X UR7, URZ, UR7, URZ, UP0, !UPT ;  /* 0x000000073f077290 */ /* 0x000fe200087fe43f */
[----:B------:R-:W-:Y:S01]  /*d200*/  IADD3 R0, R0, 0x1, RZ ;  /* 0x0000000100007810 */ /* 0x000fe20007ffe0ff */
[----:B------:R-:W-:Y:S01]  /*d210*/  UMOV UR9, 0x10000000 ;  /* 0x1000000000097882 */ /* 0x000fe20000000000 */
[----:B------:R-:W-:Y:S01]  /*d220*/  UMOV UR18, URZ ;  /* 0x0000003f00127c82 */ /* 0x000fe20008000000 */
[----:B------:R-:W-:Y:S01]  /*d230*/  UMOV UR20, UR28 ;  /* 0x0000001c00147c82 */ /* 0x000fe20008000000 */
[----:B------:R-:W-:Y:S01]  /*d240*/  UMOV UR21, UR29 ;  /* 0x0000001d00157c82 */ /* 0x000fe20008000000 */
[----:B------:R-:W-:Y:S01]  /*d250*/  UMOV UR26, 0x40 ;  /* 0x00000040001a7882 */ /* 0x000fe20000000000 */
[----:B------:R-:W-:Y:S01]  /*d260*/  UMOV UR27, UR19 ;  /* 0x00000013001b7c82 */ /* 0x000fe20008000000 */
[----:B------:R-:W-:Y:S01]  /*d270*/  UIADD3 UR17, UR17, 0x58000, URZ ;  /* 0x0005800011117890 */ /* 0x000fe2000fffe03f */
[----:B------:R-:W-:Y:S01]  /*d280*/  MOV R8, 0x1 ;  /* 0x0000000100087802 */ /* 0x000fe20000000f00 */
[----:B------:R-:W-:-:S02]  /*d290*/  UIADD3 UR16, UR24, 0x8000, URZ ;  /* 0x0000800018107890 */ /* 0x000fc4000fffe03f */
[----:B------:R-:W-:-:S03]  /*d2a0*/  UIADD3 UR24, UR24, 0x10000, URZ ;  /* 0x0001000018187890 */ /* 0x000fc6000fffe03f */
[----:B------:R-:W-:-:S04]  /*d2b0*/  UMOV UR25, UR17 ;  /* 0x0000001100197c82 */ /* 0x000fc80008000000 */
[----:B------:R1:W-:Y:S02]  /*d2c0*/  UTMALDG.4D [UR16], [UR6], desc[UR8] ;  /* 0x00000810060075b4 */ /* 0x0003e40008019000 */
[----:B------:R1:W-:Y:S02]  /*d2d0*/  UTMALDG.4D [UR24], [UR6], desc[UR8] ;  /* 0x00000818060075b4 */ /* 0x0003e40008019000 */
[----:B-1----:R-:W-:Y:S01]  /*d2e0*/  NOP ;  /* 0x0000000000007918 */ /* 0x002fe20000000000 */
.L_x_77:
[----:B------:R-:W-:Y:S05]  /*d2f0*/  BSYNC B0 ;  /* 0x0000000000007941 */ /* 0x000fea0003800000 */
.L_x_76:
[----:B------:R-:W-:-:S13]  /*d300*/  ISETP.GE.AND P0, PT, R2, 0x101, PT ;  /* 0x000001010200780c */ /* 0x000fda0003f06270 */
[----:B------:R-:W-:Y:S05]  /*d310*/  @!P0 EXIT ;  /* 0x000000000000894d */ /* 0x000fea0003800000 */
[----:B------:R-:W-:Y:S01]  /*d320*/  IADD3 R2, R2, 0xff, RZ ;  /* 0x000000ff02027810 */ /* 0x000fe20007ffe0ff */
[----:B------:R-:W-:Y:S01]  /*d330*/  BSSY B0, `(.L_x_81) ;  /* 0x0000069000007945 */ /* 0x000fe20003800000 */
[----:B------:R-:W-:Y:S02]  /*d340*/  LOP3.LUT P0, RZ, R6, 0x1f, RZ, 0xc0, !PT ;  /* 0x0000001f06ff7812 */ /* 0x000fe4000780c0ff */
[----:B------:R-:W-:Y:S02]  /*d350*/  SHF.R.S32.HI R3, RZ, 0x1f, R2 ;  /* 0x0000001fff037819 */ /* 0x000fe40000011402 */
[----:B------:R-:W-:Y:S02]  /*d360*/  PLOP3.LUT P0, PT, P0, P2, PT, 0x2a, 0x0 ;  /* 0x000000000000781c */ /* 0x000fe40000704572 */
[----:B------:R-:W-:Y:S02]  /*d370*/  LEA.HI R3, R3, R2, RZ, 0x8 ;  /* 0x0000000203037211 */ /* 0x000fe400078f40ff */
[----:B------:R-:W-:-:S02]  /*d380*/  MOV R2, UR4 ;  /* 0x0000000400027c02 */ /* 0x000fc40008000f00 */
[----:B------:R-:W-:Y:S02]  /*d390*/  SHF.R.S32.HI R3, RZ, 0x8, R3 ;  /* 0x00000008ff037819 */ /* 0x000fe40000011403 */
[----:B------:R-:W-:Y:S02]  /*d3a0*/  LOP3.LUT R2, R2, 0x2, RZ, 0xfc, !PT ;  /* 0x0000000202027812 */ /* 0x000fe400078efcff */
[----:B------:R-:W-:Y:S02]  /*d3b0*/  SHF.L.U32 R4, R3, 0x1, RZ ;  /* 0x0000000103047819 */ /* 0x000fe400000006ff */
[----:B------:R-:W-:-:S07]  /*d3c0*/  MOV R3, 0x1 ;  /* 0x0000000100037802 */ /* 0x000fce0000000f00 */
.L_x_92:
[----:B------:R-:W-:Y:S04]  /*d3d0*/  BSSY B1, `(.L_x_82) ;  /* 0x000002c000017945 */ /* 0x000fe80003800000 */
[----:B------:R-:W-:Y:S05]  /*d3e0*/  @!P3 BRA `(.L_x_83) ;  /* 0x0000000000a8b947 */ /* 0x000fea0003800000 */
[----:B------:R-:W1:Y:S01]  /*d3f0*/  S2R R6, SR_CgaCtaId ;  /* 0x0000000000067919 */ /* 0x000e620000008800 */
[----:B------:R-:W-:-:S04]  /*d400*/  MOV R5, 0x400 ;  /* 0x0000040000057802 */ /* 0x000fc80000000f00 */
[----:B-1----:R-:W-:Y:S02]  /*d410*/  LEA R7, R6, R5, 0x18 ;  /* 0x0000000506077211 */ /* 0x002fe400078ec0ff */
[----:B------:R-:W-:Y:S02]  /*d420*/  SHF.L.U32 R5, R3, 0x1f, RZ ;  /* 0x0000001f03057819 */ /* 0x000fe400000006ff */
[----:B------:R-:W-:-:S04]  /*d430*/  LEA R6, R0, R7, 0x3 ;  /* 0x0000000700067211 */ /* 0x000fc800078e18ff */
[----:B------:R-:W1:Y:S02]  /*d440*/  SYNCS.PHASECHK.TRANS64.TRYWAIT P4, [R6+URZ+0x58028], R5 ;  /* 0x05802805060075a7 */ /* 0x000e64000808017f */
[----:B-1----:R-:W-:Y:S05]  /*d450*/  @!P4 BRA `(.L_x_84) ;  /* 0x000000080058c947 */ /* 0x002fea0003800000 */
.L_x_103:
[----:B-1----:R-:W-:-:S04]  /*d460*/  @P2 MOV R5, 0x10000 ;  /* 0x0001000000052802 */ /* 0x002fc80000000f00 */
[----:B------:R1:W-:Y:S02]  /*d470*/  @P2 SYNCS.ARRIVE.TRANS64 RZ, [R6+URZ+0x58000], R5 ;  /* 0x0580000506ff29a7 */ /* 0x0003e4000800003f */
[----:B-1----:R-:W-:-:S04]  /*d480*/  PRMT R5, R2, 0x9910, RZ ;  /* 0x0000991002057816 */ /* 0x002fc800000000ff */
[----:B------:R-:W-:-:S13]  /*d490*/  ISETP.NE.AND P4, PT, R5, 0x2, PT ;  /* 0x000000020500780c */ /* 0x000fda0003f85270 */
[----:B------:R-:W-:Y:S05]  /*d4a0*/  @P4 BRA `(.L_x_85) ;  /* 0x0000000000044947 */ /* 0x000fea0003800000 */
[----:B------:R-:W-:Y:S01]  /*d4b0*/  BPT.TRAP 0x1 ;  /* 0x000000040000795c */ /* 0x000fe20000300000 */
.L_x_85:
[----:B------:R-:W-:Y:S05]  /*d4c0*/  @P0 BRA `(.L_x_86) ;  /* 0x0000000000040947 */ /* 0x000fea0003800000 */
[----:B------:R-:W-:Y:S01]  /*d4d0*/  BPT.TRAP 0x1 ;  /* 0x000000040000795c */ /* 0x000fe20000300000 */
.L_x_86:
[----:B------:R-:W-:Y:S01]  /*d4e0*/  LEA R7, R0, R7, 0x10 ;  /* 0x0000000700077211 */ /* 0x000fe200078e80ff */
[----:B------:R-:W-:Y:S01]  /*d4f0*/  ULDC.64 UR6, c[0x0][0x198] ;  /* 0x0000660000067ab9 */ /* 0x000fe20000000a00 */
[----:B------:R-:W-:Y:S01]  /*d500*/  R2UR UR25, R6 ;  /* 0x00000000061972ca */ /* 0x000fe200000e0000 */
[----:B------:R-:W-:Y:S01]  /*d510*/  UIADD3 UR6, UP0, UR6, 0x1f0, URZ ;  /* 0x000001f006067890 */ /* 0x000fe2000ff1e03f */
[----:B------:R-:W-:Y:S01]  /*d520*/  R2UR UR16, R7 ;  /* 0x00000000071072ca */ /* 0x000fe200000e0000 */
[----:B------:R-:W-:Y:S01]  /*d530*/  UMOV UR8, 0x0 ;  /* 0x0000000000087882 */ /* 0x000fe20000000000 */
[----:B------:R-:W-:Y:S01]  /*d540*/  R2UR UR27, R8 ;  /* 0x00000000081b72ca */ /* 0x000fe200000e0000 */
[----:B------:R-:W-:Y:S01]  /*d550*/  UIADD3.X UR7, URZ, UR7, URZ, UP0, !UPT ;  /* 0x000000073f077290 */ /* 0x000fe200087fe43f */
[----:B------:R-:W-:Y:S01]  /*d560*/  IADD3 R5, R0, 0x1, RZ ;  /* 0x0000000100057810 */ /* 0x000fe20007ffe0ff */
[----:B------:R-:W-:Y:S01]  /*d570*/  UMOV UR9, 0x10000000 ;  /* 0x1000000000097882 */ /* 0x000fe20000000000 */
[----:B------:R-:W-:Y:S01]  /*d580*/  UMOV UR26, URZ ;  /* 0x0000003f001a7c82 */ /* 0x000fe20008000000 */
[----:B------:R-:W-:Y:S01]  /*d590*/  UMOV UR18, 0x40 ;  /* 0x0000004000127882 */ /* 0x000fe20000000000 */
[----:B------:R-:W-:Y:S01]  /*d5a0*/  UMOV UR20, UR28 ;  /* 0x0000001c00147c82 */ /* 0x000fe20008000000 */
[----:B------:R-:W-:Y:S01]  /*d5b0*/  UMOV UR21, UR29 ;  /* 0x0000001d00157c82 */ /* 0x000fe20008000000 */
[----:B------:R-:W-:Y:S01]  /*d5c0*/  ISETP.NE.AND P4, PT, R5, 0x5, PT ;  /* 0x000000050500780c */ /* 0x000fe20003f85270 */
[----:B------:R-:W-:-:S02]  /*d5d0*/  UIADD3 UR25, UR25, 0x58000, URZ ;  /* 0x0005800019197890 */ /* 0x000fc4000fffe03f */
[----:B------:R-:W-:Y:S01]  /*d5e0*/  UIADD3 UR24, UR16, 0x8000, URZ ;  /* 0x0000800010187890 */ /* 0x000fe2000fffe03f */
[----:B------:R-:W-:Y:S01]  /*d5f0*/  SEL R0, RZ, 0x1, P4 ;  /* 0x00000001ff007807 */ /* 0x000fe20002000000 */
[----:B------:R-:W-:Y:S02]  /*d600*/  USHF.L.U32 UR27, UR27, 0x8, URZ ;  /* 0x000000081b1b7899 */ /* 0x000fe4000800063f */
[----:B------:R-:W-:Y:S01]  /*d610*/  UIADD3 UR16, UR16, 0x10000, URZ ;  /* 0x0001000010107890 */ /* 0x000fe2000fffe03f */
[----:B------:R-:W-:Y:S01]  /*d620*/  LOP3.LUT R3, R3, R0, RZ, 0x3c, !PT ;  /* 0x0000000003037212 */ /* 0x000fe200078e3cff */
[----:B------:R-:W-:Y:S01]  /*d630*/  UMOV UR17, UR25 ;  /* 0x0000001900117c82 */ /* 0x000fe20008000000 */
[----:B------:R-:W-:Y:S02]  /*d640*/  SEL R0, R5, RZ, P4 ;  /* 0x000000ff05007207 */ /* 0x000fe40002000000 */
[----:B------:R-:W-:Y:S02]  /*d650*/  UMOV UR19, UR27 ;  /* 0x0000001b00137c82 */ /* 0x000fe40008000000 */
[----:B------:R1:W-:Y:S02]  /*d660*/  UTMALDG.4D [UR24], [UR6], desc[UR8] ;  /* 0x00000818060075b4 */ /* 0x0003e40008019000 */
[----:B------:R1:W-:Y:S02]  /*d670*/  UTMALDG.4D [UR16], [UR6], desc[UR8] ;  /* 0x00000810060075b4 */ /* 0x0003e40008019000 */
[----:B-1----:R-:W-:Y:S01]  /*d680*/  NOP ;  /* 0x0000000000007918 */ /* 0x002fe20000000000 */
.L_x_83:
[----:B------:R-:W-:Y:S05]  /*d690*/  BSYNC B1 ;  /* 0x0000000000017941 */ /* 0x000fea0003800000 */
.L_x_82:
[----:B------:R-:W-:Y:S01]  /*d6a0*/  ISETP.LT.OR P4, PT, R4, 0x4, !P3 ;  /* 0x000000040400780c */ /* 0x000fe20005f81670 */
[----:B------:R-:W-:-:S12]  /*d6b0*/  BSSY B1, `(.L_x_87) ;  /* 0x000002d000017945 */ /* 0x000fd80003800000 */
[----:B------:R-:W-:Y:S05]  /*d6c0*/  @P4 BRA `(.L_x_88) ;  /* 0x0000000000ac4947 */ /* 0x000fea0003800000 */
[----:B------:R-:W1:Y:S01]  /*d6d0*/  S2R R6, SR_CgaCtaId ;  /* 0x0000000000067919 */ /* 0x000e620000008800 */
[----:B------:R-:W-:Y:S02]  /*d6e0*/  MOV R5, 0x400 ;  /* 0x0000040000057802 */ /* 0x000fe40000000f00 */
[----:B------:R-:W-:Y:S02]  /*d6f0*/  SHF.L.U32 R7, R3, 0x1f, RZ ;  /* 0x0000001f03077819 */ /* 0x000fe400000006ff */
[----:B-1----:R-:W-:-:S04]  /*d700*/  LEA R5, R6, R5, 0x18 ;  /* 0x0000000506057211 */ /* 0x002fc800078ec0ff */
[----:B------:R-:W-:-:S04]  /*d710*/  LEA R6, R0, R5, 0x3 ;  /* 0x0000000500067211 */ /* 0x000fc800078e18ff */
[----:B------:R-:W1:Y:S02]  /*d720*/  SYNCS.PHASECHK.TRANS64.TRYWAIT P4, [R6+URZ+0x58028], R7 ;  /* 0x05802807060075a7 */ /* 0x000e64000808017f */
[----:B-1----:R-:W-:Y:S05]  /*d730*/  @!P4 BRA `(.L_x_89) ;  /* 0x0000000400b4c947 */ /* 0x002fea0003800000 */
.L_x_104:
[----:B-1----:R-:W-:-:S04]  /*d740*/  @P1 MOV R7, 0x10000 ;  /* 0x0001000000071802 */ /* 0x002fc80000000f00 */
[----:B------:R1:W-:Y:S02]  /*d750*/  @P1 SYNCS.ARRIVE.TRANS64 RZ, [R6+URZ+0x58000], R7 ;  /* 0x0580000706ff19a7 */ /* 0x0003e4000800003f */
[----:B-1----:R-:W-:-:S04]  /*d760*/  PRMT R7, R2, 0x9910, RZ ;  /* 0x0000991002077816 */ /* 0x002fc800000000ff */
[----:B------:R-:W-:-:S13]  /*d770*/  ISETP.NE.AND P4, PT, R7, 0x2, PT ;  /* 0x000000020700780c */ /* 0x000fda0003f85270 */
[----:B------:R-:W-:Y:S05]  /*d780*/  @P4 BRA `(.L_x_90) ;  /* 0x0000000000044947 */ /* 0x000fea0003800000 */
[----:B------:R-:W-:Y:S01]  /*d790*/  BPT.TRAP 0x1 ;  /* 0x000000040000795c */ /* 0x000fe20000300000 */
.L_x_90:
[----:B------:R-:W-:Y:S05]  /*d7a0*/  @P0 BRA `(.L_x_91) ;  /* 0x0000000000040947 */ /* 0x000fea0003800000 */
[----:B------:R-:W-:Y:S01]  /*d7b0*/  BPT.TRAP 0x1 ;  /* 0x000000040000795c */ /* 0x000fe20000300000 */
.L_x_91:
        /* <DEDUP_REMOVED lines=15> */
[----:B------:R-:W-:Y:S01]  /*d8b0*/  UIADD3 UR25, UR25, 0x58000, URZ ;  /* 0x0005800019197890 */ /* 0x000fe2000fffe03f */
[----:B------:R-:W-:Y:S01]  /*d8c0*/  IADD3 R8, R8, 0x1, RZ ;  /* 0x0000000108087810 */ /* 0x000fe20007ffe0ff */
[----:B------:R-:W-:Y:S01]  /*d8d0*/  UIADD3 UR24, UR16, 0x8000, URZ ;  /* 0x0000800010187890 */ /* 0x000fe2000fffe03f */
[----:B------:R-:W-:Y:S01]  /*d8e0*/  SEL R6, RZ, 0x1, P4 ;  /* 0x00000001ff067807 */ /* 0x000fe20002000000 */
[----:B------:R-:W-:Y:S01]  /*d8f0*/  USHF.L.U32 UR27, UR27, 0x8, URZ ;  /* 0x000000081b1b7899 */ /* 0x000fe2000800063f */
[----:B------:R-:W-:Y:S01]  /*d900*/  SEL R0, R0, RZ, P4 ;  /* 0x000000ff00007207 */ /* 0x000fe20002000000 */
[----:B------:R-:W-:Y:S01]  /*d910*/  UIADD3 UR16, UR16, 0x10000, URZ ;  /* 0x0001000010107890 */ /* 0x000fe2000fffe03f */
[----:B------:R-:W-:Y:S01]  /*d920*/  LOP3.LUT R3, R3, R6, RZ, 0x3c, !PT ;  /* 0x0000000603037212 */ /* 0x000fe200078e3cff */
[----:B------:R-:W-:-:S03]  /*d930*/  UMOV UR17, UR25 ;  /* 0x0000001900117c82 */ /* 0x000fc60008000000 */
[----:B------:R-:W-:Y:S02]  /*d940*/  UMOV UR19, UR27 ;  /* 0x0000001b00137c82 */ /* 0x000fe40008000000 */
[----:B------:R1:W-:Y:S02]  /*d950*/  UTMALDG.4D [UR24], [UR6], desc[UR8] ;  /* 0x00000818060075b4 */ /* 0x0003e40008019000 */
[----:B------:R1:W-:Y:S02]  /*d960*/  UTMALDG.4D [UR16], [UR6], desc[UR8] ;  /* 0x00000810060075b4 */ /* 0x0003e40008019000 */
[----:B-1----:R-:W-:Y:S01]  /*d970*/  NOP ;  /* 0x0000000000007918 */ /* 0x002fe20000000000 */
.L_x_88:
[----:B------:R-:W-:Y:S05]  /*d980*/  BSYNC B1 ;  /* 0x0000000000017941 */ /* 0x000fea0003800000 */
.L_x_87:
[C---:B------:R-:W-:Y:S02]  /*d990*/  ISETP.GT.AND P4, PT, R4.reuse, 0x4, PT ;  /* 0x000000040400780c */ /* 0x040fe40003f84270 */
[----:B------:R-:W-:-:S11]  /*d9a0*/  IADD3 R4, R4, -0x2, RZ ;  /* 0xfffffffe04047810 */ /* 0x000fd60007ffe0ff */
[----:B------:R-:W-:Y:S05]  /*d9b0*/  @P4 BRA `(.L_x_92) ;  /* 0xfffffff800844947 */ /* 0x000fea000383ffff */
[----:B------:R-:W-:Y:S05]  /*d9c0*/  BSYNC B0 ;  /* 0x0000000000007941 */ /* 0x000fea0003800000 */
.L_x_81:
[----:B------:R-:W-:Y:S05]  /*d9d0*/  EXIT ;  /* 0x000000000000794d */ /* 0x000fea0003800000 */
.L_x_15:
[----:B--2---:R-:W-:-:S04]  /*d9e0*/  MOV R3, UR8 ;  /* 0x0000000800037c02 */ /* 0x004fc80008000f00 */
[----:B------:R2:W3:Y:S03]  /*d9f0*/  SYNCS.PHASECHK.TRANS64.TRYWAIT P1, [R3+URZ+0x58050], R0 ;  /* 0x05805000030075a7 */ /* 0x0004e6000802017f */
[----:B---3--:R-:W-:Y:S05]  /*da00*/  @!P1 NANOSLEEP.SYNCS 0x989680 ;  /* 0x009896800000995d */ /* 0x008fea0003900000 */
[----:B------:R-:W3:Y:S02]  /*da10*/  @!P1 SYNCS.PHASECHK.TRANS64 P1, [R3+URZ+0x58050], R0 ;  /* 0x05805000030095a7 */ /* 0x000ee4000802007f */
[----:B---3--:R-:W-:Y:S05]  /*da20*/  @!P1 BRA `(.L_x_15) ;  /* 0xfffffffc00ec9947 */ /* 0x008fea000383ffff */
[----:B------:R-:W-:Y:S05]  /*da30*/  BRA `(.L_x_93) ;  /* 0xffffff3000cc7947 */ /* 0x000fea000383ffff */
.L_x_17:
[----:B--2---:R-:W-:-:S04]  /*da40*/  MOV R0, UR37 ;  /* 0x0000002500007c02 */ /* 0x004fc80008000f00 */
[----:B------:R2:W3:Y:S03]  /*da50*/  SYNCS.PHASECHK.TRANS64.TRYWAIT P1, [R0+URZ+0x58000], R5 ;  /* 0x05800005000075a7 */ /* 0x0004e6000802017f */
[----:B---3--:R-:W-:Y:S05]  /*da60*/  @!P1 NANOSLEEP.SYNCS 0x989680 ;  /* 0x009896800000995d */ /* 0x008fea0003900000 */
[----:B------:R-:W3:Y:S02]  /*da70*/  @!P1 SYNCS.PHASECHK.TRANS64 P1, [R0+URZ+0x58000], R5 ;  /* 0x05800005000095a7 */ /* 0x000ee4000802007f */
[----:B---3--:R-:W-:Y:S05]  /*da80*/  @!P1 BRA `(.L_x_17) ;  /* 0xfffffffc00ec9947 */ /* 0x008fea000383ffff */
[----:B------:R-:W-:Y:S05]  /*da90*/  BRA `(.L_x_94) ;  /* 0xffffff3000d07947 */ /* 0x000fea000383ffff */
.L_x_18:
[----:B--2---:R-:W-:-:S04]  /*daa0*/  MOV R3, UR10 ;  /* 0x0000000a00037c02 */ /* 0x004fc80008000f00 */
[----:B------:R2:W3:Y:S03]  /*dab0*/  SYNCS.PHASECHK.TRANS64.TRYWAIT P1, [R3+URZ], R0 ;  /* 0x00000000030075a7 */ /* 0x0004e6000802017f */
[----:B---3--:R-:W-:Y:S05]  /*dac0*/  @!P1 NANOSLEEP.SYNCS 0x989680 ;  /* 0x009896800000995d */ /* 0x008fea0003900000 */
[----:B------:R-:W3:Y:S02]  /*dad0*/  @!P1 SYNCS.PHASECHK.TRANS64 P1, [R3+URZ], R0 ;  /* 0x00000000030095a7 */ /* 0x000ee4000802007f */
[----:B---3--:R-:W-:Y:S05]  /*dae0*/  @!P1 BRA `(.L_x_18) ;  /* 0xfffffffc00ec9947 */ /* 0x008fea000383ffff */
[----:B------:R-:W-:Y:S05]  /*daf0*/  BRA `(.L_x_95) ;  /* 0xffffff3000d47947 */ /* 0x000fea000383ffff */
.L_x_20:
[----:B-1----:R-:W-:-:S04]  /*db00*/  MOV R6, UR37 ;  /* 0x0000002500067c02 */ /* 0x002fc80008000f00 */
[----:B------:R1:W2:Y:S03]  /*db10*/  SYNCS.PHASECHK.TRANS64.TRYWAIT P1, [R6+URZ+0x58008], R5 ;  /* 0x05800805060075a7 */ /* 0x0002a6000802017f */
[----:B--2---:R-:W-:Y:S05]  /*db20*/  @!P1 NANOSLEEP.SYNCS 0x989680 ;  /* 0x009896800000995d */ /* 0x004fea0003900000 */
[----:B------:R-:W2:Y:S02]  /*db30*/  @!P1 SYNCS.PHASECHK.TRANS64 P1, [R6+URZ+0x58008], R5 ;  /* 0x05800805060095a7 */ /* 0x000ea4000802007f */
[----:B--2---:R-:W-:Y:S05]  /*db40*/  @!P1 BRA `(.L_x_20) ;  /* 0xfffffffc00ec9947 */ /* 0x004fea000383ffff */
[----:B------:R-:W-:Y:S05]  /*db50*/  BRA `(.L_x_96) ;  /* 0xffffff7c00247947 */ /* 0x000fea000383ffff */
.L_x_25:
[----:B-1----:R-:W-:-:S04]  /*db60*/  MOV R7, UR10 ;  /* 0x0000000a00077c02 */ /* 0x002fc80008000f00 */
[----:B------:R1:W2:Y:S03]  /*db70*/  SYNCS.PHASECHK.TRANS64.TRYWAIT P2, [R7+URZ+0x58000], R0 ;  /* 0x05800000070075a7 */ /* 0x0002a6000804017f */
[----:B--2---:R-:W-:Y:S05]  /*db80*/  @!P2 NANOSLEEP.SYNCS 0x989680 ;  /* 0x009896800000a95d */ /* 0x004fea0003900000 */
[----:B------:R-:W2:Y:S02]  /*db90*/  @!P2 SYNCS.PHASECHK.TRANS64 P2, [R7+URZ+0x58000], R0 ;  /* 0x058000000700a5a7 */ /* 0x000ea4000804007f */
[----:B--2---:R-:W-:Y:S05]  /*dba0*/  @!P2 BRA `(.L_x_25) ;  /* 0xfffffffc00eca947 */ /* 0x004fea000383ffff */
[----:B------:R-:W-:Y:S05]  /*dbb0*/  BRA `(.L_x_97) ;  /* 0xffffff8000c47947 */ /* 0x000fea000383ffff */
.L_x_29:
[----:B-1----:R-:W-:-:S04]  /*dbc0*/  MOV R8, UR11 ;  /* 0x0000000b00087c02 */ /* 0x002fc80008000f00 */
[----:B------:R1:W2:Y:S03]  /*dbd0*/  SYNCS.PHASECHK.TRANS64.TRYWAIT P2, [R8+URZ+0x58000], R11 ;  /* 0x0580000b080075a7 */ /* 0x0002a6000804017f */
[----:B--2---:R-:W-:Y:S05]  /*dbe0*/  @!P2 NANOSLEEP.SYNCS 0x989680 ;  /* 0x009896800000a95d */ /* 0x004fea0003900000 */
[----:B------:R-:W2:Y:S02]  /*dbf0*/  @!P2 SYNCS.PHASECHK.TRANS64 P2, [R8+URZ+0x58000], R11 ;  /* 0x0580000b0800a5a7 */ /* 0x000ea4000804007f */
[----:B--2---:R-:W-:Y:S05]  /*dc00*/  @!P2 BRA `(.L_x_29) ;  /* 0xfffffffc00eca947 */ /* 0x004fea000383ffff */
[----:B------:R-:W-:Y:S05]  /*dc10*/  BRA `(.L_x_28) ;  /* 0xffffffc800047947 */ /* 0x000fea000383ffff */
.L_x_45:
[----:B-1----:R-:W-:-:S04]  /*dc20*/  MOV R3, UR4 ;  /* 0x0000000400037c02 */ /* 0x002fc80008000f00 */
[----:B------:R1:W2:Y:S03]  /*dc30*/  SYNCS.PHASECHK.TRANS64.TRYWAIT P0, [R3+URZ+0x58098], R0 ;  /* 0x05809800030075a7 */ /* 0x0002a6000800017f */
[----:B--2---:R-:W-:Y:S05]  /*dc40*/  @!P0 NANOSLEEP.SYNCS 0x989680 ;  /* 0x009896800000895d */ /* 0x004fea0003900000 */
[----:B------:R-:W2:Y:S02]  /*dc50*/  @!P0 SYNCS.PHASECHK.TRANS64 P0, [R3+URZ+0x58098], R0 ;  /* 0x05809800030085a7 */ /* 0x000ea4000800007f */
[----:B--2---:R-:W-:Y:S05]  /*dc60*/  @!P0 BRA `(.L_x_45) ;  /* 0xfffffffc00ec8947 */ /* 0x004fea000383ffff */
[----:B------:R-:W-:Y:S05]  /*dc70*/  BRA `(.L_x_98) ;  /* 0xffffffd400687947 */ /* 0x000fea000383ffff */
.L_x_63:
[----:B--2---:R2:W4:Y:S02]  /*dc80*/  SYNCS.PHASECHK.TRANS64.TRYWAIT P0, [R3+URZ+0x58060], R2 ;  /* 0x05806002030075a7 */ /* 0x004524000800017f */
[----:B----4-:R-:W-:Y:S05]  /*dc90*/  @!P0 NANOSLEEP.SYNCS 0x989680 ;  /* 0x009896800000895d */ /* 0x010fea0003900000 */
[----:B------:R-:W4:Y:S02]  /*dca0*/  @!P0 SYNCS.PHASECHK.TRANS64 P0, [R3+URZ+0x58060], R2 ;  /* 0x05806002030085a7 */ /* 0x000f24000800007f */
[----:B----4-:R-:W-:Y:S05]  /*dcb0*/  @!P0 BRA `(.L_x_63) ;  /* 0xfffffffc00f08947 */ /* 0x010fea000383ffff */
[----:B------:R-:W-:Y:S05]  /*dcc0*/  BRA `(.L_x_99) ;  /* 0xffffffe800ec7947 */ /* 0x000fea000383ffff */
.L_x_68:
[----:B-1----:R1:W2:Y:S02]  /*dcd0*/  SYNCS.PHASECHK.TRANS64.TRYWAIT P0, [R5+URZ+0x58028], R0 ;  /* 0x05802800050075a7 */ /* 0x0022a4000800017f */
[----:B--2---:R-:W-:Y:S05]  /*dce0*/  @!P0 NANOSLEEP.SYNCS 0x989680 ;  /* 0x009896800000895d */ /* 0x004fea0003900000 */
[----:B------:R-:W2:Y:S02]  /*dcf0*/  @!P0 SYNCS.PHASECHK.TRANS64 P0, [R5+URZ+0x58028], R0 ;  /* 0x05802800050085a7 */ /* 0x000ea4000800007f */
[----:B--2---:R-:W-:Y:S05]  /*dd00*/  @!P0 BRA `(.L_x_68) ;  /* 0xfffffffc00f08947 */ /* 0x004fea000383ffff */
[----:B------:R-:W-:Y:S05]  /*dd10*/  BRA `(.L_x_100) ;  /* 0xffffffec00847947 */ /* 0x000fea000383ffff */
.L_x_73:
[----:B-1----:R1:W2:Y:S02]  /*dd20*/  SYNCS.PHASECHK.TRANS64.TRYWAIT P0, [R4+URZ+0x58060], R5 ;  /* 0x05806005040075a7 */ /* 0x0022a4000800017f */
[----:B--2---:R-:W-:Y:S05]  /*dd30*/  @!P0 NANOSLEEP.SYNCS 0x989680 ;  /* 0x009896800000895d */ /* 0x004fea0003900000 */
[----:B------:R-:W2:Y:S02]  /*dd40*/  @!P0 SYNCS.PHASECHK.TRANS64 P0, [R4+URZ+0x58060], R5 ;  /* 0x05806005040085a7 */ /* 0x000ea4000800007f */
[----:B--2---:R-:W-:Y:S05]  /*dd50*/  @!P0 BRA `(.L_x_73) ;  /* 0xfffffffc00f08947 */ /* 0x004fea000383ffff */
[----:B------:R-:W-:Y:S05]  /*dd60*/  BRA `(.L_x_101) ;  /* 0xfffffff0001c7947 */ /* 0x000fea000383ffff */
.L_x_78:
[----:B-1----:R1:W2:Y:S02]  /*dd70*/  SYNCS.PHASECHK.TRANS64.TRYWAIT P0, [R3+URZ+0x58028], R4 ;  /* 0x05802804030075a7 */ /* 0x0022a4000800017f */
[----:B--2---:R-:W-:Y:S05]  /*dd80*/  @!P0 NANOSLEEP.SYNCS 0x989680 ;  /* 0x009896800000895d */ /* 0x004fea0003900000 */
[----:B------:R-:W2:Y:S02]  /*dd90*/  @!P0 SYNCS.PHASECHK.TRANS64 P0, [R3+URZ+0x58028], R4 ;  /* 0x05802804030085a7 */ /* 0x000ea4000800007f */
[----:B--2---:R-:W-:Y:S05]  /*dda0*/  @!P0 BRA `(.L_x_78) ;  /* 0xfffffffc00f08947 */ /* 0x004fea000383ffff */
[----:B------:R-:W-:Y:S05]  /*ddb0*/  BRA `(.L_x_102) ;  /* 0xfffffff000c07947 */ /* 0x000fea000383ffff */
.L_x_84:
[----:B-1----:R1:W2:Y:S02]  /*ddc0*/  SYNCS.PHASECHK.TRANS64.TRYWAIT P4, [R6+URZ+0x58028], R5 ;  /* 0x05802805060075a7 */ /* 0x0022a4000808017f */
[----:B--2---:R-:W-:Y:S05]  /*ddd0*/  @!P4 NANOSLEEP.SYNCS 0x989680 ;  /* 0x009896800000c95d */ /* 0x004fea0003900000 */
[----:B------:R-:W2:Y:S02]  /*dde0*/  @!P4 SYNCS.PHASECHK.TRANS64 P4, [R6+URZ+0x58028], R5 ;  /* 0x058028050600c5a7 */ /* 0x000ea4000808007f */
[----:B--2---:R-:W-:Y:S05]  /*ddf0*/  @!P4 BRA `(.L_x_84) ;  /* 0xfffffffc00f0c947 */ /* 0x004fea000383ffff */
[----:B------:R-:W-:Y:S05]  /*de00*/  BRA `(.L_x_103) ;  /* 0xfffffff400947947 */ /* 0x000fea000383ffff */
.L_x_89:
[----:B-1----:R1:W2:Y:S02]  /*de10*/  SYNCS.PHASECHK.TRANS64.TRYWAIT P4, [R6+URZ+0x58028], R7 ;  /* 0x05802807060075a7 */ /* 0x0022a4000808017f */
[----:B--2---:R-:W-:Y:S05]  /*de20*/  @!P4 NANOSLEEP.SYNCS 0x989680 ;  /* 0x009896800000c95d */ /* 0x004fea0003900000 */
[----:B------:R-:W2:Y:S02]  /*de30*/  @!P4 SYNCS.PHASECHK.TRANS64 P4, [R6+URZ+0x58028], R7 ;  /* 0x058028070600c5a7 */ /* 0x000ea4000808007f */
[----:B--2---:R-:W-:Y:S05]  /*de40*/  @!P4 BRA `(.L_x_89) ;  /* 0xfffffffc00f0c947 */ /* 0x004fea000383ffff */
[----:B------:R-:W-:Y:S05]  /*de50*/  BRA `(.L_x_104) ;  /* 0xfffffff800387947 */ /* 0x000fea000383ffff */
        .weak           $__internal_0_$__cuda_sm20_rcp_rn_f32_slowpath
        .type           $__internal_0_$__cuda_sm20_rcp_rn_f32_slowpath,@function
        .size           $__internal_0_$__cuda_sm20_rcp_rn_f32_slowpath,(.L_x_110 - $__internal_0_$__cuda_sm20_rcp_rn_f32_slowpath)
$__internal_0_$__cuda_sm20_rcp_rn_f32_slowpath:
[----:B------:R-:W-:Y:S01]  /*de60*/  SHF.L.U32 R3, R4, 0x1, RZ ;  /* 0x0000000104037819 */ /* 0x000fe200000006ff */
[----:B------:R-:W-:Y:S03]  /*de70*/  BSSY B2, `(.L_x_105) ;  /* 0x0000030000027945 */ /* 0x000fe60003800000 */
[----:B------:R-:W-:-:S04]  /*de80*/  SHF.R.U32.HI R18, RZ, 0x18, R3 ;  /* 0x00000018ff127819 */ /* 0x000fc80000011603 */
[----:B------:R-:W-:-:S13]  /*de90*/  ISETP.NE.U32.AND P0, PT, R18, RZ, PT ;  /* 0x000000ff1200720c */ /* 0x000fda0003f05070 */
[----:B------:R-:W-:Y:S05]  /*dea0*/  @P0 BRA `(.L_x_106) ;  /* 0x0000000000280947 */ /* 0x000fea0003800000 */
[----:B------:R-:W-:-:S04]  /*deb0*/  SHF.L.U32 R3, R4, 0x1, RZ ;  /* 0x0000000104037819 */ /* 0x000fc800000006ff */
[----:B------:R-:W-:-:S13]  /*dec0*/  ISETP.NE.AND P0, PT, R3, RZ, PT ;  /* 0x000000ff0300720c */ /* 0x000fda0003f05270 */
[----:B------:R-:W-:Y:S01]  /*ded0*/  @P0 FFMA R10, R4, 1.84467440737095516160e+19, RZ ;  /* 0x5f800000040a0823 */ /* 0x000fe200000000ff */
[----:B------:R-:W-:Y:S08]  /*dee0*/  @!P0 MUFU.RCP R5, R4 ;  /* 0x0000000400058308 */ /* 0x000ff00000001000 */
[----:B------:R-:W1:Y:S02]  /*def0*/  @P0 MUFU.RCP R3, R10 ;  /* 0x0000000a00030308 */ /* 0x000e640000001000 */
[----:B-1----:R-:W-:-:S04]  /*df00*/  @P0 FFMA R12, R10, R3, -1 ;  /* 0xbf8000000a0c0423 */ /* 0x002fc80000000003 */
[----:B------:R-:W-:-:S04]  /*df10*/  @P0 FADD.FTZ R12, -R12, -RZ ;  /* 0x800000ff0c0c0221 */ /* 0x000fc80000010100 */
[----:B------:R-:W-:-:S04]  /*df20*/  @P0 FFMA R3, R3, R12, R3 ;  /* 0x0000000c03030223 */ /* 0x000fc80000000003 */
[----:B------:R-:W-:Y:S01]  /*df30*/  @P0 FFMA R5, R3, 1.84467440737095516160e+19, RZ ;  /* 0x5f80000003050823 */ /* 0x000fe200000000ff */
[----:B------:R-:W-:Y:S06]  /*df40*/  BRA `(.L_x_107) ;  /* 0x0000000000887947 */ /* 0x000fec0003800000 */
.L_x_106:
[----:B------:R-:W-:-:S04]  /*df50*/  IADD3 R21, R18, -0xfd, RZ ;  /* 0xffffff0312157810 */ /* 0x000fc80007ffe0ff */
[----:B------:R-:W-:-:S13]  /*df60*/  ISETP.GT.U32.AND P0, PT, R21, 0x1, PT ;  /* 0x000000011500780c */ /* 0x000fda0003f04070 */
[----:B------:R-:W-:Y:S05]  /*df70*/  @P0 BRA `(.L_x_108) ;  /* 0x0000000000780947 */ /* 0x000fea0003800000 */
[----:B------:R-:W-:Y:S02]  /*df80*/  LOP3.LUT R3, R4, 0x7fffff, RZ, 0xc0, !PT ;  /* 0x007fffff04037812 */ /* 0x000fe400078ec0ff */
[----:B------:R-:W-:Y:S02]  /*df90*/  MOV R14, 0x3 ;  /* 0x00000003000e7802 */ /* 0x000fe40000000f00 */
[----:B------:R-:W-:Y:S02]  /*dfa0*/  LOP3.LUT R3, R3, 0x3f800000, RZ, 0xfc, !PT ;  /* 0x3f80000003037812 */ /* 0x000fe400078efcff */
[----:B------:R-:W-:Y:S02]  /*dfb0*/  SHF.L.U32 R14, R14, R21, RZ ;  /* 0x000000150e0e7219 */ /* 0x000fe400000006ff */
[----:B------:R-:W1:Y:S02]  /*dfc0*/  MUFU.RCP R10, R3 ;  /* 0x00000003000a7308 */ /* 0x000e640000001000 */
[----:B-1----:R-:W-:-:S04]  /*dfd0*/  FFMA R5, R3, R10, -1 ;  /* 0xbf80000003057423 */ /* 0x002fc8000000000a */
[----:B------:R-:W-:-:S04]  /*dfe0*/  FADD.FTZ R5, -R5, -RZ ;  /* 0x800000ff05057221 */ /* 0x000fc80000010100 */
[CCC-:B------:R-:W-:Y:S01]  /*dff0*/  FFMA.RM R12, R10.reuse, R5.reuse, R10.reuse ;  /* 0x000000050a0c7223 */ /* 0x1c0fe2000000400a */
[----:B------:R-:W-:-:S04]  /*e000*/  FFMA.RP R13, R10, R5, R10 ;  /* 0x000000050a0d7223 */ /* 0x000fc8000000800a */
[C---:B------:R-:W-:Y:S02]  /*e010*/  LOP3.LUT R5, R12.reuse, 0x7fffff, RZ, 0xc0, !PT ;  /* 0x007fffff0c057812 */ /* 0x040fe400078ec0ff */
[----:B------:R-:W-:Y:S02]  /*e020*/  FSETP.NEU.FTZ.AND P0, PT, R12, R13, PT ;  /* 0x0000000d0c00720b */ /* 0x000fe40003f1d000 */
[----:B------:R-:W-:Y:S02]  /*e030*/  LOP3.LUT R5, R5, 0x800000, RZ, 0xfc, !PT ;  /* 0x0080000005057812 */ /* 0x000fe400078efcff */
[----:B------:R-:W-:Y:S02]  /*e040*/  SEL R10, RZ, 0xffffffff, !P0 ;  /* 0xffffffffff0a7807 */ /* 0x000fe40004000000 */
[----:B------:R-:W-:Y:S02]  /*e050*/  LOP3.LUT R14, R14, R5, RZ, 0xc0, !PT ;  /* 0x000000050e0e7212 */ /* 0x000fe400078ec0ff */
[----:B------:R-:W-:-:S02]  /*e060*/  IADD3 R10, -R10, RZ, RZ ;  /* 0x000000ff0a0a7210 */ /* 0x000fc40007ffe1ff */
[-C--:B------:R-:W-:Y:S02]  /*e070*/  SHF.R.U32.HI R14, RZ, R21.reuse, R14 ;  /* 0x00000015ff0e7219 */ /* 0x080fe4000001160e */
[----:B------:R-:W-:Y:S02]  /*e080*/  LOP3.LUT P1, RZ, R10, R21, R5, 0xf8, !PT ;  /* 0x000000150aff7212 */ /* 0x000fe4000782f805 */
[C---:B------:R-:W-:Y:S02]  /*e090*/  LOP3.LUT P0, RZ, R14.reuse, 0x1, RZ, 0xc0, !PT ;  /* 0x000000010eff7812 */ /* 0x040fe4000780c0ff */
[----:B------:R-:W-:Y:S02]  /*e0a0*/  LOP3.LUT P2, RZ, R14, 0x2, RZ, 0xc0, !PT ;  /* 0x000000020eff7812 */ /* 0x000fe4000784c0ff */
[----:B------:R-:W-:Y:S02]  /*e0b0*/  IADD3 R10, R18, -0xfc, RZ ;  /* 0xffffff04120a7810 */ /* 0x000fe40007ffe0ff */
[----:B------:R-:W-:-:S02]  /*e0c0*/  PLOP3.LUT P0, PT, P0, P1, P2, 0xe0, 0x0 ;  /* 0x000000000000781c */ /* 0x000fc40000703c20 */
[----:B------:R-:W-:Y:S02]  /*e0d0*/  LOP3.LUT P1, RZ, R4, 0x7fffff, RZ, 0xc0, !PT ;  /* 0x007fffff04ff7812 */ /* 0x000fe4000782c0ff */
[----:B------:R-:W-:Y:S02]  /*e0e0*/  SEL R3, RZ, 0x1, !P0 ;  /* 0x00000001ff037807 */ /* 0x000fe40004000000 */
[----:B------:R-:W-:Y:S02]  /*e0f0*/  SHF.R.U32.HI R5, RZ, R10, R5 ;  /* 0x0000000aff057219 */ /* 0x000fe40000011605 */
[----:B------:R-:W-:-:S04]  /*e100*/  IADD3 R3, -R3, RZ, RZ ;  /* 0x000000ff03037210 */ /* 0x000fc80007ffe1ff */
[----:B------:R-:W-:-:S13]  /*e110*/  ISETP.GE.AND P0, PT, R3, RZ, PT ;  /* 0x000000ff0300720c */ /* 0x000fda0003f06270 */
[----:B------:R-:W-:-:S04]  /*e120*/  @!P0 IADD3 R5, R5, 0x1, RZ ;  /* 0x0000000105058810 */ /* 0x000fc80007ffe0ff */
[----:B------:R-:W-:-:S04]  /*e130*/  @!P1 SHF.L.U32 R5, R5, 0x1, RZ ;  /* 0x0000000105059819 */ /* 0x000fc800000006ff */
[----:B------:R-:W-:Y:S01]  /*e140*/  LOP3.LUT R5, R5, 0x80000000, R4, 0xf8, !PT ;  /* 0x8000000005057812 */ /* 0x000fe200078ef804 */
[----:B------:R-:W-:Y:S06]  /*e150*/  BRA `(.L_x_107) ;  /* 0x0000000000047947 */ /* 0x000fec0003800000 */
.L_x_108:
[----:B------:R1:W2:Y:S02]  /*e160*/  MUFU.RCP R5, R4 ;  /* 0x0000000400057308 */ /* 0x0002a40000001000 */
.L_x_107:
[----:B------:R-:W-:Y:S05]  /*e170*/  BSYNC B2 ;  /* 0x0000000000027941 */ /* 0x000fea0003800000 */
.L_x_105:
[----:B--2---:R-:W-:Y:S02]  /*e180*/  MOV R10, R5 ;  /* 0x00000005000a7202 */ /* 0x004fe40000000f00 */
[----:B-1----:R-:W-:Y:S02]  /*e190*/  MOV R4, R15 ;  /* 0x0000000f00047202 */ /* 0x002fe40000000f00 */
[----:B------:R-:W-:-:S04]  /*e1a0*/  MOV R5, 0x0 ;  /* 0x0000000000057802 */ /* 0x000fc80000000f00 */
[----:B------:R-:W-:Y:S05]  /*e1b0*/  RET.REL.NODEC R4 `(_ZN7cutlass13device_kernelINS_4fmha6kernel28FmhaKernelTmaWarpSpecializedINS1_10collective30FmhaMainloopTmaWarpSpecializedINS_6half_tEffN4cute5tupleIJNS7_1CILi128EEENS9_ILi256EEESA_EEENS8_IJiNS9_ILi1EEENS8_IJiiEEEEEESF_SF_NS4_13DefaultFusionEJEEENS4_15FmhaFwdEpilogueIS6_fNS8_IJNS9_ILi64EEESA_SB_EEEEENS2_23IndividualTileSchedulerEJEEEEEvNT_6ParamsE) ;  /* 0xffffff1c04907950 */ /* 0x000fea0003c3ffff */
.L_x_109:
[----:B------:R-:W-:-:S00]  /*e1c0*/  BRA `(.L_x_109) ;  /* 0xfffffffc00fc7947 */ /* 0x000fc0000383ffff */
[----:B------:R-:W-:-:S00]  /*e1d0*/  NOP ;  /* 0x0000000000007918 */ /* 0x000fc00000000000 */
        /* <DEDUP_REMOVED lines=10> */
.L_x_110:


//--------------------- .nv.global.init           --------------------------
	.section	.nv.global.init,"aw",@progbits
.nv.global.init:
	.type		$str$24,@object
	.size		$str$24,($str$25 - $str$24)
$str$24:
        /*0000*/ 	.byte	0x28, 0x61, 0x64, 0x64, 0x72, 0x65, 0x73, 0x73, 0x20, 0x26, 0x20, 0x6d, 0x61, 0x73, 0x6b, 0x29
        /*0010*/ 	.byte	0x20, 0x3d, 0x3d, 0x20, 0x30, 0x00
	.type		$str$25,@object
	.size		$str$25,(__unnamed_1 - $str$25)
$str$25:
        /*0016*/ 	.byte	0x2f, 0x74, 0x6d, 0x70, 0x2f, 0x63, 0x75, 0x74, 0x6c, 0x61, 0x73, 0x73, 0x5f, 0x73, 0x77, 0x65
        /*0026*/ 	.byte	0x65, 0x70, 0x5f, 0x73, 0x72, 0x63, 0x2f, 0x69, 0x6e, 0x63, 0x6c, 0x75, 0x64, 0x65, 0x2f, 0x63
        /*0036*/ 	.byte	0x75, 0x74, 0x65, 0x2f, 0x70, 0x6f, 0x69, 0x6e, 0x74, 0x65, 0x72, 0x5f, 0x66, 0x6c, 0x61, 0x67
        /*0046*/ 	.byte	0x67, 0x65, 0x64, 0x2e, 0x68, 0x70, 0x70, 0x00
	.type		__unnamed_1,@object
	.size		__unnamed_1,(__unnamed_2 - __unnamed_1)
__unnamed_1:
        /*004e*/ 	.byte	0x61, 0x75, 0x74, 0x6f, 0x20, 0x63, 0x75, 0x74, 0x65, 0x3a, 0x3a, 0x61, 0x73, 0x5f, 0x70, 0x6f
        /* <DEDUP_REMOVED lines=27> */
        /*020e*/ 	.byte	0x3e, 0x3e, 0x3e, 0x3e, 0x3e, 0x5d, 0x00
	.type		__unnamed_2,@object
	.size		__unnamed_2,(.L_1 - __unnamed_2)
__unnamed_2:
        /* <DEDUP_REMOVED lines=29> */
.L_1:


//--------------------- .nv.shared._ZN7cutlass13device_kernelINS_4fmha6kernel28FmhaKernelTmaWarpSpecializedINS1_10collective30FmhaMainloopTmaWarpSpecializedINS_6half_tEffN4cute5tupleIJNS7_1CILi128EEENS9_ILi256EEESA_EEENS8_IJiNS9_ILi1EEENS8_IJiiEEEEEESF_SF_NS4_13DefaultFusionEJEEENS4_15FmhaFwdEpilogueIS6_fNS8_IJNS9_ILi64EEESA_SB_EEEEENS2_23IndividualTileSchedulerEJEEEEEvNT_6ParamsE --------------------------
	.section	.nv.shared._ZN7cutlass13device_kernelINS_4fmha6kernel28FmhaKernelTmaWarpSpecializedINS1_10collective30FmhaMainloopTmaWarpSpecializedINS_6half_tEffN4cute5tupleIJNS7_1CILi128EEENS9_ILi256EEESA_EEENS8_IJiNS9_ILi1EEENS8_IJiiEEEEEESF_SF_NS4_13DefaultFusionEJEEENS4_15FmhaFwdEpilogueIS6_fNS8_IJNS9_ILi64EEESA_SB_EEEEENS2_23IndividualTileSchedulerEJEEEEEvNT_6ParamsE,"aw",@nobits
	.sectionflags	@""
	.align	16
	.zero		1024


//--------------------- .nv.shared.reserved.0     --------------------------
	.section	.nv.shared.reserved.0,"aw",@nobits
	.weak		__nv_reservedSMEM_offset_0_alias
	.size		__nv_reservedSMEM_offset_0_alias, 0, 0
	.other		__nv_reservedSMEM_offset_0_alias,@"STO_CUDA_RESERVED_SHARED STV_DEFAULT"
__nv_reservedSMEM_offset_0_alias:
	.zero		0


//--------------------- .nv.global                --------------------------
	.section	.nv.global,"aw",@nobits
.nv.global:
	.type		_ZN39_INTERNAL_7d5cc319_4_k_cu_4405b29f_27614cute1_E,@object
	.size		_ZN39_INTERNAL_7d5cc319_4_k_cu_4405b29f_27614cute1_E,(_ZN39_INTERNAL_7d5cc319_4_k_cu_4405b29f_27614cuda3std3__45__cpo6cbeginE - _ZN39_INTERNAL_7d5cc319_4_k_cu_4405b29f_27614cute1_E)
_ZN39_INTERNAL_7d5cc319_4_k_cu_4405b29f_27614cute1_E:
	.zero		1
	.type		_ZN39_INTERNAL_7d5cc319_4_k_cu_4405b29f_27614cuda3std3__45__cpo6cbeginE,@object
	.size		_ZN39_INTERNAL_7d5cc319_4_k_cu_4405b29f_27614cuda3std3__45__cpo6cbeginE,(_ZN39_INTERNAL_7d5cc319_4_k_cu_4405b29f_27614cuda3std3__48in_placeE - _ZN39_INTERNAL_7d5cc319_4_k_cu_4405b29f_27614cuda3std3__45__cpo6cbeginE)
_ZN39_INTERNAL_7d5cc319_4_k_cu_4405b29f_27614cuda3std3__45__cpo6cbeginE:
	.zero		1
	.type		_ZN39_INTERNAL_7d5cc319_4_k_cu_4405b29f_27614cuda3std3__48in_placeE,@object
	.size		_ZN39_INTERNAL_7d5cc319_4_k_cu_4405b29f_27614cuda3std3__48in_placeE,(_ZN39_INTERNAL_7d5cc319_4_k_cu_4405b29f_27614cuda3std6ranges3__45__cpo9iter_moveE - _ZN39_INTERNAL_7d5cc319_4_k_cu_4405b29f_27614cuda3std3__48in_placeE)
_ZN39_INTERNAL_7d5cc319_4_k_cu_4405b29f_27614cuda3std3__48in_placeE:
	.zero		1
	.type		_ZN39_INTERNAL_7d5cc319_4_k_cu_4405b29f_27614cuda3std6ranges3__45__cpo9iter_moveE,@object
	.size		_ZN39_INTERNAL_7d5cc319_4_k_cu_4405b29f_27614cuda3std6ranges3__45__cpo9iter_moveE,(_ZN39_INTERNAL_7d5cc319_4_k_cu_4405b29f_27614cuda3std3__45__cpo5beginE - _ZN39_INTERNAL_7d5cc319_4_k_cu_4405b29f_27614cuda3std6ranges3__45__cpo9iter_moveE)
_ZN39_INTERNAL_7d5cc319_4_k_cu_4405b29f_27614cuda3std6ranges3__45__cpo9iter_moveE:
	.zero		1
	.type		_ZN39_INTERNAL_7d5cc319_4_k_cu_4405b29f_27614cuda3std3__45__cpo5beginE,@object
	.size		_ZN39_INTERNAL_7d5cc319_4_k_cu_4405b29f_27614cuda3std3__45__cpo5beginE,(_ZN39_INTERNAL_7d5cc319_4_k_cu_4405b29f_27614cuda3std3__441_GLOBAL__N__7d5cc319_4_k_cu_4405b29f_27616ignoreE - _ZN39_INTERNAL_7d5cc319_4_k_cu_4405b29f_27614cuda3std3__45__cpo5beginE)
_ZN39_INTERNAL_7d5cc319_4_k_cu_4405b29f_27614cuda3std3__45__cpo5beginE:
	.zero		1
	.type		_ZN39_INTERNAL_7d5cc319_4_k_cu_4405b29f_27614cuda3std3__441_GLOBAL__N__7d5cc319_4_k_cu_4405b29f_27616ignoreE,@object
	.size		_ZN39_INTERNAL_7d5cc319_4_k_cu_4405b29f_27614cuda3std3__441_GLOBAL__N__7d5cc319_4_k_cu_4405b29f_27616ignoreE,(_ZN39_INTERNAL_7d5cc319_4_k_cu_4405b29f_27614cute7productE - _ZN39_INTERNAL_7d5cc319_4_k_cu_4405b29f_27614cuda3std3__441_GLOBAL__N__7d5cc319_4_k_cu_4405b29f_27616ignoreE)
_ZN39_INTERNAL_7d5cc319_4_k_cu_4405b29f_27614cuda3std3__441_GLOBAL__N__7d5cc319_4_k_cu_4405b29f_27616ignoreE:
	.zero		1
	.type		_ZN39_INTERNAL_7d5cc319_4_k_cu_4405b29f_27614cute7productE,@object
	.size		_ZN39_INTERNAL_7d5cc319_4_k_cu_4405b29f_27614cute7productE,(_ZN39_INTERNAL_7d5cc319_4_k_cu_4405b29f_27614cuda3std3__45__cpo3endE - _ZN39_INTERNAL_7d5cc319_4_k_cu_4405b29f_27614cute7productE)
_ZN39_INTERNAL_7d5cc319_4_k_cu_4405b29f_27614cute7productE:
	.zero		1
	.type		_ZN39_INTERNAL_7d5cc319_4_k_cu_4405b29f_27614cuda3std3__45__cpo3endE,@object
	.size		_ZN39_INTERNAL_7d5cc319_4_k_cu_4405b29f_27614cuda3std3__45__cpo3endE,(_ZN39_INTERNAL_7d5cc319_4_k_cu_4405b29f_27614cuda3std3__419piecewise_constructE - _ZN39_INTERNAL_7d5cc319_4_k_cu_4405b29f_27614cuda3std3__45__cpo3endE)
_ZN39_INTERNAL_7d5cc319_4_k_cu_4405b29f_27614cuda3std3__45__cpo3endE:
	.zero		1
	.type		_ZN39_INTERNAL_7d5cc319_4_k_cu_4405b29f_27614cuda3std3__419piecewise_constructE,@object
	.size		_ZN39_INTERNAL_7d5cc319_4_k_cu_4405b29f_27614cuda3std3__419piecewise_constructE,(_ZN39_INTERNAL_7d5cc319_4_k_cu_4405b29f_27614cuda3std3__45__cpo4cendE - _ZN39_INTERNAL_7d5cc319_4_k_cu_4405b29f_27614cuda3std3__419piecewise_constructE)
_ZN39_INTERNAL_7d5cc319_4_k_cu_4405b29f_27614cuda3std3__419piecewise_constructE:
	.zero		1
	.type		_ZN39_INTERNAL_7d5cc319_4_k_cu_4405b29f_27614cuda3std3__45__cpo4cendE,@object
	.size		_ZN39_INTERNAL_7d5cc319_4_k_cu_4405b29f_27614cuda3std3__45__cpo4cendE,(_ZN39_INTERNAL_7d5cc319_4_k_cu_4405b29f_27614cuda3std6ranges3__45__cpo4swapE - _ZN39_INTERNAL_7d5cc319_4_k_cu_4405b29f_27614cuda3std3__45__cpo4cendE)
_ZN39_INTERNAL_7d5cc319_4_k_cu_4405b29f_27614cuda3std3__45__cpo4cendE:
	.zero		1
	.type		_ZN39_INTERNAL_7d5cc319_4_k_cu_4405b29f_27614cuda3std6ranges3__45__cpo4swapE,@object
	.size		_ZN39_INTERNAL_7d5cc319_4_k_cu_4405b29f_27614cuda3std6ranges3__45__cpo4swapE,(.L_9 - _ZN39_INTERNAL_7d5cc319_4_k_cu_4405b29f_27614cuda3std6ranges3__45__cpo4swapE)
_ZN39_INTERNAL_7d5cc319_4_k_cu_4405b29f_27614cuda3std6ranges3__45__cpo4swapE:
	.zero		1
.L_9:


//--------------------- .nv.constant0._ZN7cutlass13device_kernelINS_4fmha6kernel28FmhaKernelTmaWarpSpecializedINS1_10collective30FmhaMainloopTmaWarpSpecializedINS_6half_tEffN4cute5tupleIJNS7_1CILi128EEENS9_ILi256EEESA_EEENS8_IJiNS9_ILi1EEENS8_IJiiEEEEEESF_SF_NS4_13DefaultFusionEJEEENS4_15FmhaFwdEpilogueIS6_fNS8_IJNS9_ILi64EEESA_SB_EEEEENS2_23IndividualTileSchedulerEJEEEEEvNT_6ParamsE --------------------------
	.section	.nv.constant0._ZN7cutlass13device_kernelINS_4fmha6kernel28FmhaKernelTmaWarpSpecializedINS1_10collective30FmhaMainloopTmaWarpSpecializedINS_6half_tEffN4cute5tupleIJNS7_1CILi128EEENS9_ILi256EEESA_EEENS8_IJiNS9_ILi1EEENS8_IJiiEEEEEESF_SF_NS4_13DefaultFusionEJEEENS4_15FmhaFwdEpilogueIS6_fNS8_IJNS9_ILi64EEESA_SB_EEEEENS2_23IndividualTileSchedulerEJEEEEEvNT_6ParamsE,"a",@progbits
	.sectionflags	@""
	.align	4
.nv.constant0._ZN7cutlass13device_kernelINS_4fmha6kernel28FmhaKernelTmaWarpSpecializedINS1_10collective30FmhaMainloopTmaWarpSpecializedINS_6half_tEffN4cute5tupleIJNS7_1CILi128EEENS9_ILi256EEESA_EEENS8_IJiNS9_ILi1EEENS8_IJiiEEEEEESF_SF_NS4_13DefaultFusionEJEEENS4_15FmhaFwdEpilogueIS6_fNS8_IJNS9_ILi64EEESA_SB_EEEEENS2_23IndividualTileSchedulerEJEEEEEvNT_6ParamsE:
	.zero		2688


//--------------------- SYMBOLS --------------------------

	.type		.nv.reservedSmem.offset0,@object
	.size		.nv.reservedSmem.offset0,0x4
	.type		__assertfail,@function
